//
// Generated by NVIDIA NVVM Compiler
//
// Compiler Build ID: CL-36424714
// Cuda compilation tools, release 13.0, V13.0.88
// Based on NVVM 20.0.0
//

.version 9.0
.target sm_100
.address_size 64

	// .globl	_Z21generateComplexSignalP6float2iy
.global .align 4 .b8 precalc_xorwow_matrix[102400];
.global .align 4 .b8 precalc_xorwow_offset_matrix[102400];
.global .align 4 .b8 mrg32k3aM1[2304];
.global .align 4 .b8 mrg32k3aM2[2304];
.global .align 4 .b8 mrg32k3aM1SubSeq[2016];
.global .align 4 .b8 mrg32k3aM2SubSeq[2016];
.global .align 4 .b8 mrg32k3aM1Seq[2304];
.global .align 4 .b8 mrg32k3aM2Seq[2304];
.const .align 8 .b8 __cr_lgamma_table[72];

.visible .entry _Z21generateComplexSignalP6float2iy(
	.param .u64 .ptr .align 1 _Z21generateComplexSignalP6float2iy_param_0,
	.param .u32 _Z21generateComplexSignalP6float2iy_param_1,
	.param .u64 _Z21generateComplexSignalP6float2iy_param_2
)
{
	.local .align 8 .b8 	__local_depot0[48];
	.reg .b64 	%SP;
	.reg .b64 	%SPL;
	.reg .pred 	%p<67>;
	.reg .b32 	%r<1218>;
	.reg .b32 	%f<32>;
	.reg .b64 	%rd<28>;

	mov.u64 	%SPL, __local_depot0;
	ld.param.u64 	%rd10, [_Z21generateComplexSignalP6float2iy_param_0];
	ld.param.u32 	%r545, [_Z21generateComplexSignalP6float2iy_param_1];
	ld.param.u64 	%rd11, [_Z21generateComplexSignalP6float2iy_param_2];
	mov.u32 	%r546, %ctaid.x;
	mov.u32 	%r547, %ntid.x;
	mov.u32 	%r548, %tid.x;
	mad.lo.s32 	%r1, %r546, %r547, %r548;
	setp.ge.s32 	%p1, %r1, %r545;
	@%p1 bra 	$L__BB0_117;
	add.u64 	%rd1, %SPL, 0;
	cvt.s64.s32 	%rd2, %r1;
	cvt.u32.u64 	%r549, %rd11;
	xor.b32  	%r550, %r549, -1429050551;
	mul.lo.s32 	%r551, %r550, 1099087573;
	{ .reg .b32 tmp; mov.b64 {tmp, %r552}, %rd11; }
	xor.b32  	%r553, %r552, -136515619;
	mul.lo.s32 	%r554, %r553, -1703105765;
	add.s32 	%r555, %r551, %r554;
	add.s32 	%r2, %r555, 6615241;
	add.s32 	%r952, %r551, 123456789;
	st.local.v2.u32 	[%rd1], {%r2, %r952};
	xor.b32  	%r951, %r551, 362436069;
	add.s32 	%r556, %r554, 521288629;
	st.local.v2.u32 	[%rd1+8], {%r951, %r556};
	xor.b32  	%r557, %r554, 88675123;
	add.s32 	%r948, %r551, 5783321;
	st.local.v2.u32 	[%rd1+16], {%r557, %r948};
	setp.eq.s32 	%p2, %r1, 0;
	@%p2 bra 	$L__BB0_116;
	mov.b32 	%r935, 0;
	mov.u64 	%rd27, %rd2;
$L__BB0_3:
	mov.u64 	%rd3, %rd27;
	and.b64  	%rd4, %rd3, 3;
	setp.eq.s64 	%p3, %rd4, 0;
	@%p3 bra 	$L__BB0_115;
	mul.wide.u32 	%rd13, %r935, 3200;
	mov.u64 	%rd14, precalc_xorwow_matrix;
	add.s64 	%rd5, %rd14, %rd13;
	mov.b32 	%r948, 0;
	mov.u32 	%r949, %r948;
	mov.u32 	%r950, %r948;
	mov.u32 	%r951, %r948;
	mov.u32 	%r952, %r948;
	mov.u32 	%r941, %r948;
$L__BB0_5:
	mul.wide.u32 	%rd15, %r941, 4;
	add.s64 	%rd16, %rd1, %rd15;
	ld.local.u32 	%r16, [%rd16+4];
	shl.b32 	%r17, %r941, 5;
	mov.b32 	%r947, 0;
$L__BB0_6:
	.pragma "nounroll";
	shr.u32 	%r561, %r16, %r947;
	and.b32  	%r562, %r561, 1;
	setp.eq.b32 	%p4, %r562, 1;
	not.pred 	%p5, %p4;
	add.s32 	%r563, %r17, %r947;
	mul.lo.s32 	%r564, %r563, 5;
	mul.wide.u32 	%rd17, %r564, 4;
	add.s64 	%rd6, %rd5, %rd17;
	@%p5 bra 	$L__BB0_8;
	ld.global.u32 	%r565, [%rd6];
	xor.b32  	%r952, %r952, %r565;
	ld.global.u32 	%r566, [%rd6+4];
	xor.b32  	%r951, %r951, %r566;
	ld.global.u32 	%r567, [%rd6+8];
	xor.b32  	%r950, %r950, %r567;
	ld.global.u32 	%r568, [%rd6+12];
	xor.b32  	%r949, %r949, %r568;
	ld.global.u32 	%r569, [%rd6+16];
	xor.b32  	%r948, %r948, %r569;
$L__BB0_8:
	and.b32  	%r571, %r561, 2;
	setp.eq.s32 	%p6, %r571, 0;
	@%p6 bra 	$L__BB0_10;
	ld.global.u32 	%r572, [%rd6+20];
	xor.b32  	%r952, %r952, %r572;
	ld.global.u32 	%r573, [%rd6+24];
	xor.b32  	%r951, %r951, %r573;
	ld.global.u32 	%r574, [%rd6+28];
	xor.b32  	%r950, %r950, %r574;
	ld.global.u32 	%r575, [%rd6+32];
	xor.b32  	%r949, %r949, %r575;
	ld.global.u32 	%r576, [%rd6+36];
	xor.b32  	%r948, %r948, %r576;
$L__BB0_10:
	and.b32  	%r578, %r561, 4;
	setp.eq.s32 	%p7, %r578, 0;
	@%p7 bra 	$L__BB0_12;
	ld.global.u32 	%r579, [%rd6+40];
	xor.b32  	%r952, %r952, %r579;
	ld.global.u32 	%r580, [%rd6+44];
	xor.b32  	%r951, %r951, %r580;
	ld.global.u32 	%r581, [%rd6+48];
	xor.b32  	%r950, %r950, %r581;
	ld.global.u32 	%r582, [%rd6+52];
	xor.b32  	%r949, %r949, %r582;
	ld.global.u32 	%r583, [%rd6+56];
	xor.b32  	%r948, %r948, %r583;
$L__BB0_12:
	and.b32  	%r585, %r561, 8;
	setp.eq.s32 	%p8, %r585, 0;
	@%p8 bra 	$L__BB0_14;
	ld.global.u32 	%r586, [%rd6+60];
	xor.b32  	%r952, %r952, %r586;
	ld.global.u32 	%r587, [%rd6+64];
	xor.b32  	%r951, %r951, %r587;
	ld.global.u32 	%r588, [%rd6+68];
	xor.b32  	%r950, %r950, %r588;
	ld.global.u32 	%r589, [%rd6+72];
	xor.b32  	%r949, %r949, %r589;
	ld.global.u32 	%r590, [%rd6+76];
	xor.b32  	%r948, %r948, %r590;
$L__BB0_14:
	and.b32  	%r592, %r561, 16;
	setp.eq.s32 	%p9, %r592, 0;
	@%p9 bra 	$L__BB0_16;
	ld.global.u32 	%r593, [%rd6+80];
	xor.b32  	%r952, %r952, %r593;
	ld.global.u32 	%r594, [%rd6+84];
	xor.b32  	%r951, %r951, %r594;
	ld.global.u32 	%r595, [%rd6+88];
	xor.b32  	%r950, %r950, %r595;
	ld.global.u32 	%r596, [%rd6+92];
	xor.b32  	%r949, %r949, %r596;
	ld.global.u32 	%r597, [%rd6+96];
	xor.b32  	%r948, %r948, %r597;
$L__BB0_16:
	and.b32  	%r599, %r561, 32;
	setp.eq.s32 	%p10, %r599, 0;
	@%p10 bra 	$L__BB0_18;
	ld.global.u32 	%r600, [%rd6+100];
	xor.b32  	%r952, %r952, %r600;
	ld.global.u32 	%r601, [%rd6+104];
	xor.b32  	%r951, %r951, %r601;
	ld.global.u32 	%r602, [%rd6+108];
	xor.b32  	%r950, %r950, %r602;
	ld.global.u32 	%r603, [%rd6+112];
	xor.b32  	%r949, %r949, %r603;
	ld.global.u32 	%r604, [%rd6+116];
	xor.b32  	%r948, %r948, %r604;
$L__BB0_18:
	and.b32  	%r606, %r561, 64;
	setp.eq.s32 	%p11, %r606, 0;
	@%p11 bra 	$L__BB0_20;
	ld.global.u32 	%r607, [%rd6+120];
	xor.b32  	%r952, %r952, %r607;
	ld.global.u32 	%r608, [%rd6+124];
	xor.b32  	%r951, %r951, %r608;
	ld.global.u32 	%r609, [%rd6+128];
	xor.b32  	%r950, %r950, %r609;
	ld.global.u32 	%r610, [%rd6+132];
	xor.b32  	%r949, %r949, %r610;
	ld.global.u32 	%r611, [%rd6+136];
	xor.b32  	%r948, %r948, %r611;
$L__BB0_20:
	and.b32  	%r613, %r561, 128;
	setp.eq.s32 	%p12, %r613, 0;
	@%p12 bra 	$L__BB0_22;
	ld.global.u32 	%r614, [%rd6+140];
	xor.b32  	%r952, %r952, %r614;
	ld.global.u32 	%r615, [%rd6+144];
	xor.b32  	%r951, %r951, %r615;
	ld.global.u32 	%r616, [%rd6+148];
	xor.b32  	%r950, %r950, %r616;
	ld.global.u32 	%r617, [%rd6+152];
	xor.b32  	%r949, %r949, %r617;
	ld.global.u32 	%r618, [%rd6+156];
	xor.b32  	%r948, %r948, %r618;
$L__BB0_22:
	and.b32  	%r620, %r561, 256;
	setp.eq.s32 	%p13, %r620, 0;
	@%p13 bra 	$L__BB0_24;
	ld.global.u32 	%r621, [%rd6+160];
	xor.b32  	%r952, %r952, %r621;
	ld.global.u32 	%r622, [%rd6+164];
	xor.b32  	%r951, %r951, %r622;
	ld.global.u32 	%r623, [%rd6+168];
	xor.b32  	%r950, %r950, %r623;
	ld.global.u32 	%r624, [%rd6+172];
	xor.b32  	%r949, %r949, %r624;
	ld.global.u32 	%r625, [%rd6+176];
	xor.b32  	%r948, %r948, %r625;
$L__BB0_24:
	and.b32  	%r627, %r561, 512;
	setp.eq.s32 	%p14, %r627, 0;
	@%p14 bra 	$L__BB0_26;
	ld.global.u32 	%r628, [%rd6+180];
	xor.b32  	%r952, %r952, %r628;
	ld.global.u32 	%r629, [%rd6+184];
	xor.b32  	%r951, %r951, %r629;
	ld.global.u32 	%r630, [%rd6+188];
	xor.b32  	%r950, %r950, %r630;
	ld.global.u32 	%r631, [%rd6+192];
	xor.b32  	%r949, %r949, %r631;
	ld.global.u32 	%r632, [%rd6+196];
	xor.b32  	%r948, %r948, %r632;
$L__BB0_26:
	and.b32  	%r634, %r561, 1024;
	setp.eq.s32 	%p15, %r634, 0;
	@%p15 bra 	$L__BB0_28;
	ld.global.u32 	%r635, [%rd6+200];
	xor.b32  	%r952, %r952, %r635;
	ld.global.u32 	%r636, [%rd6+204];
	xor.b32  	%r951, %r951, %r636;
	ld.global.u32 	%r637, [%rd6+208];
	xor.b32  	%r950, %r950, %r637;
	ld.global.u32 	%r638, [%rd6+212];
	xor.b32  	%r949, %r949, %r638;
	ld.global.u32 	%r639, [%rd6+216];
	xor.b32  	%r948, %r948, %r639;
$L__BB0_28:
	and.b32  	%r641, %r561, 2048;
	setp.eq.s32 	%p16, %r641, 0;
	@%p16 bra 	$L__BB0_30;
	ld.global.u32 	%r642, [%rd6+220];
	xor.b32  	%r952, %r952, %r642;
	ld.global.u32 	%r643, [%rd6+224];
	xor.b32  	%r951, %r951, %r643;
	ld.global.u32 	%r644, [%rd6+228];
	xor.b32  	%r950, %r950, %r644;
	ld.global.u32 	%r645, [%rd6+232];
	xor.b32  	%r949, %r949, %r645;
	ld.global.u32 	%r646, [%rd6+236];
	xor.b32  	%r948, %r948, %r646;
$L__BB0_30:
	and.b32  	%r648, %r561, 4096;
	setp.eq.s32 	%p17, %r648, 0;
	@%p17 bra 	$L__BB0_32;
	ld.global.u32 	%r649, [%rd6+240];
	xor.b32  	%r952, %r952, %r649;
	ld.global.u32 	%r650, [%rd6+244];
	xor.b32  	%r951, %r951, %r650;
	ld.global.u32 	%r651, [%rd6+248];
	xor.b32  	%r950, %r950, %r651;
	ld.global.u32 	%r652, [%rd6+252];
	xor.b32  	%r949, %r949, %r652;
	ld.global.u32 	%r653, [%rd6+256];
	xor.b32  	%r948, %r948, %r653;
$L__BB0_32:
	and.b32  	%r655, %r561, 8192;
	setp.eq.s32 	%p18, %r655, 0;
	@%p18 bra 	$L__BB0_34;
	ld.global.u32 	%r656, [%rd6+260];
	xor.b32  	%r952, %r952, %r656;
	ld.global.u32 	%r657, [%rd6+264];
	xor.b32  	%r951, %r951, %r657;
	ld.global.u32 	%r658, [%rd6+268];
	xor.b32  	%r950, %r950, %r658;
	ld.global.u32 	%r659, [%rd6+272];
	xor.b32  	%r949, %r949, %r659;
	ld.global.u32 	%r660, [%rd6+276];
	xor.b32  	%r948, %r948, %r660;
$L__BB0_34:
	and.b32  	%r662, %r561, 16384;
	setp.eq.s32 	%p19, %r662, 0;
	@%p19 bra 	$L__BB0_36;
	ld.global.u32 	%r663, [%rd6+280];
	xor.b32  	%r952, %r952, %r663;
	ld.global.u32 	%r664, [%rd6+284];
	xor.b32  	%r951, %r951, %r664;
	ld.global.u32 	%r665, [%rd6+288];
	xor.b32  	%r950, %r950, %r665;
	ld.global.u32 	%r666, [%rd6+292];
	xor.b32  	%r949, %r949, %r666;
	ld.global.u32 	%r667, [%rd6+296];
	xor.b32  	%r948, %r948, %r667;
$L__BB0_36:
	and.b32  	%r669, %r561, 32768;
	setp.eq.s32 	%p20, %r669, 0;
	@%p20 bra 	$L__BB0_38;
	ld.global.u32 	%r670, [%rd6+300];
	xor.b32  	%r952, %r952, %r670;
	ld.global.u32 	%r671, [%rd6+304];
	xor.b32  	%r951, %r951, %r671;
	ld.global.u32 	%r672, [%rd6+308];
	xor.b32  	%r950, %r950, %r672;
	ld.global.u32 	%r673, [%rd6+312];
	xor.b32  	%r949, %r949, %r673;
	ld.global.u32 	%r674, [%rd6+316];
	xor.b32  	%r948, %r948, %r674;
$L__BB0_38:
	add.s32 	%r947, %r947, 16;
	setp.ne.s32 	%p21, %r947, 32;
	@%p21 bra 	$L__BB0_6;
	mad.lo.s32 	%r675, %r941, -31, %r17;
	add.s32 	%r941, %r675, 1;
	setp.ne.s32 	%p22, %r941, 5;
	@%p22 bra 	$L__BB0_5;
	st.local.u32 	[%rd1+4], %r952;
	st.local.v2.u32 	[%rd1+8], {%r951, %r950};
	st.local.v2.u32 	[%rd1+16], {%r949, %r948};
	setp.eq.s64 	%p23, %rd4, 1;
	@%p23 bra 	$L__BB0_115;
	mov.b32 	%r948, 0;
	mov.u32 	%r1041, %r948;
	mov.u32 	%r1042, %r948;
	mov.u32 	%r951, %r948;
	mov.u32 	%r952, %r948;
	mov.u32 	%r1033, %r948;
$L__BB0_42:
	mul.wide.u32 	%rd18, %r1033, 4;
	add.s64 	%rd19, %rd1, %rd18;
	ld.local.u32 	%r192, [%rd19+4];
	shl.b32 	%r193, %r1033, 5;
	mov.b32 	%r1039, 0;
$L__BB0_43:
	.pragma "nounroll";
	shr.u32 	%r678, %r192, %r1039;
	and.b32  	%r679, %r678, 1;
	setp.eq.b32 	%p24, %r679, 1;
	not.pred 	%p25, %p24;
	add.s32 	%r680, %r193, %r1039;
	mul.lo.s32 	%r681, %r680, 5;
	mul.wide.u32 	%rd20, %r681, 4;
	add.s64 	%rd7, %rd5, %rd20;
	@%p25 bra 	$L__BB0_45;
	ld.global.u32 	%r682, [%rd7];
	xor.b32  	%r952, %r952, %r682;
	ld.global.u32 	%r683, [%rd7+4];
	xor.b32  	%r951, %r951, %r683;
	ld.global.u32 	%r684, [%rd7+8];
	xor.b32  	%r1042, %r1042, %r684;
	ld.global.u32 	%r685, [%rd7+12];
	xor.b32  	%r1041, %r1041, %r685;
	ld.global.u32 	%r686, [%rd7+16];
	xor.b32  	%r948, %r948, %r686;
$L__BB0_45:
	and.b32  	%r688, %r678, 2;
	setp.eq.s32 	%p26, %r688, 0;
	@%p26 bra 	$L__BB0_47;
	ld.global.u32 	%r689, [%rd7+20];
	xor.b32  	%r952, %r952, %r689;
	ld.global.u32 	%r690, [%rd7+24];
	xor.b32  	%r951, %r951, %r690;
	ld.global.u32 	%r691, [%rd7+28];
	xor.b32  	%r1042, %r1042, %r691;
	ld.global.u32 	%r692, [%rd7+32];
	xor.b32  	%r1041, %r1041, %r692;
	ld.global.u32 	%r693, [%rd7+36];
	xor.b32  	%r948, %r948, %r693;
$L__BB0_47:
	and.b32  	%r695, %r678, 4;
	setp.eq.s32 	%p27, %r695, 0;
	@%p27 bra 	$L__BB0_49;
	ld.global.u32 	%r696, [%rd7+40];
	xor.b32  	%r952, %r952, %r696;
	ld.global.u32 	%r697, [%rd7+44];
	xor.b32  	%r951, %r951, %r697;
	ld.global.u32 	%r698, [%rd7+48];
	xor.b32  	%r1042, %r1042, %r698;
	ld.global.u32 	%r699, [%rd7+52];
	xor.b32  	%r1041, %r1041, %r699;
	ld.global.u32 	%r700, [%rd7+56];
	xor.b32  	%r948, %r948, %r700;
$L__BB0_49:
	and.b32  	%r702, %r678, 8;
	setp.eq.s32 	%p28, %r702, 0;
	@%p28 bra 	$L__BB0_51;
	ld.global.u32 	%r703, [%rd7+60];
	xor.b32  	%r952, %r952, %r703;
	ld.global.u32 	%r704, [%rd7+64];
	xor.b32  	%r951, %r951, %r704;
	ld.global.u32 	%r705, [%rd7+68];
	xor.b32  	%r1042, %r1042, %r705;
	ld.global.u32 	%r706, [%rd7+72];
	xor.b32  	%r1041, %r1041, %r706;
	ld.global.u32 	%r707, [%rd7+76];
	xor.b32  	%r948, %r948, %r707;
$L__BB0_51:
	and.b32  	%r709, %r678, 16;
	setp.eq.s32 	%p29, %r709, 0;
	@%p29 bra 	$L__BB0_53;
	ld.global.u32 	%r710, [%rd7+80];
	xor.b32  	%r952, %r952, %r710;
	ld.global.u32 	%r711, [%rd7+84];
	xor.b32  	%r951, %r951, %r711;
	ld.global.u32 	%r712, [%rd7+88];
	xor.b32  	%r1042, %r1042, %r712;
	ld.global.u32 	%r713, [%rd7+92];
	xor.b32  	%r1041, %r1041, %r713;
	ld.global.u32 	%r714, [%rd7+96];
	xor.b32  	%r948, %r948, %r714;
$L__BB0_53:
	and.b32  	%r716, %r678, 32;
	setp.eq.s32 	%p30, %r716, 0;
	@%p30 bra 	$L__BB0_55;
	ld.global.u32 	%r717, [%rd7+100];
	xor.b32  	%r952, %r952, %r717;
	ld.global.u32 	%r718, [%rd7+104];
	xor.b32  	%r951, %r951, %r718;
	ld.global.u32 	%r719, [%rd7+108];
	xor.b32  	%r1042, %r1042, %r719;
	ld.global.u32 	%r720, [%rd7+112];
	xor.b32  	%r1041, %r1041, %r720;
	ld.global.u32 	%r721, [%rd7+116];
	xor.b32  	%r948, %r948, %r721;
$L__BB0_55:
	and.b32  	%r723, %r678, 64;
	setp.eq.s32 	%p31, %r723, 0;
	@%p31 bra 	$L__BB0_57;
	ld.global.u32 	%r724, [%rd7+120];
	xor.b32  	%r952, %r952, %r724;
	ld.global.u32 	%r725, [%rd7+124];
	xor.b32  	%r951, %r951, %r725;
	ld.global.u32 	%r726, [%rd7+128];
	xor.b32  	%r1042, %r1042, %r726;
	ld.global.u32 	%r727, [%rd7+132];
	xor.b32  	%r1041, %r1041, %r727;
	ld.global.u32 	%r728, [%rd7+136];
	xor.b32  	%r948, %r948, %r728;
$L__BB0_57:
	and.b32  	%r730, %r678, 128;
	setp.eq.s32 	%p32, %r730, 0;
	@%p32 bra 	$L__BB0_59;
	ld.global.u32 	%r731, [%rd7+140];
	xor.b32  	%r952, %r952, %r731;
	ld.global.u32 	%r732, [%rd7+144];
	xor.b32  	%r951, %r951, %r732;
	ld.global.u32 	%r733, [%rd7+148];
	xor.b32  	%r1042, %r1042, %r733;
	ld.global.u32 	%r734, [%rd7+152];
	xor.b32  	%r1041, %r1041, %r734;
	ld.global.u32 	%r735, [%rd7+156];
	xor.b32  	%r948, %r948, %r735;
$L__BB0_59:
	and.b32  	%r737, %r678, 256;
	setp.eq.s32 	%p33, %r737, 0;
	@%p33 bra 	$L__BB0_61;
	ld.global.u32 	%r738, [%rd7+160];
	xor.b32  	%r952, %r952, %r738;
	ld.global.u32 	%r739, [%rd7+164];
	xor.b32  	%r951, %r951, %r739;
	ld.global.u32 	%r740, [%rd7+168];
	xor.b32  	%r1042, %r1042, %r740;
	ld.global.u32 	%r741, [%rd7+172];
	xor.b32  	%r1041, %r1041, %r741;
	ld.global.u32 	%r742, [%rd7+176];
	xor.b32  	%r948, %r948, %r742;
$L__BB0_61:
	and.b32  	%r744, %r678, 512;
	setp.eq.s32 	%p34, %r744, 0;
	@%p34 bra 	$L__BB0_63;
	ld.global.u32 	%r745, [%rd7+180];
	xor.b32  	%r952, %r952, %r745;
	ld.global.u32 	%r746, [%rd7+184];
	xor.b32  	%r951, %r951, %r746;
	ld.global.u32 	%r747, [%rd7+188];
	xor.b32  	%r1042, %r1042, %r747;
	ld.global.u32 	%r748, [%rd7+192];
	xor.b32  	%r1041, %r1041, %r748;
	ld.global.u32 	%r749, [%rd7+196];
	xor.b32  	%r948, %r948, %r749;
$L__BB0_63:
	and.b32  	%r751, %r678, 1024;
	setp.eq.s32 	%p35, %r751, 0;
	@%p35 bra 	$L__BB0_65;
	ld.global.u32 	%r752, [%rd7+200];
	xor.b32  	%r952, %r952, %r752;
	ld.global.u32 	%r753, [%rd7+204];
	xor.b32  	%r951, %r951, %r753;
	ld.global.u32 	%r754, [%rd7+208];
	xor.b32  	%r1042, %r1042, %r754;
	ld.global.u32 	%r755, [%rd7+212];
	xor.b32  	%r1041, %r1041, %r755;
	ld.global.u32 	%r756, [%rd7+216];
	xor.b32  	%r948, %r948, %r756;
$L__BB0_65:
	and.b32  	%r758, %r678, 2048;
	setp.eq.s32 	%p36, %r758, 0;
	@%p36 bra 	$L__BB0_67;
	ld.global.u32 	%r759, [%rd7+220];
	xor.b32  	%r952, %r952, %r759;
	ld.global.u32 	%r760, [%rd7+224];
	xor.b32  	%r951, %r951, %r760;
	ld.global.u32 	%r761, [%rd7+228];
	xor.b32  	%r1042, %r1042, %r761;
	ld.global.u32 	%r762, [%rd7+232];
	xor.b32  	%r1041, %r1041, %r762;
	ld.global.u32 	%r763, [%rd7+236];
	xor.b32  	%r948, %r948, %r763;
$L__BB0_67:
	and.b32  	%r765, %r678, 4096;
	setp.eq.s32 	%p37, %r765, 0;
	@%p37 bra 	$L__BB0_69;
	ld.global.u32 	%r766, [%rd7+240];
	xor.b32  	%r952, %r952, %r766;
	ld.global.u32 	%r767, [%rd7+244];
	xor.b32  	%r951, %r951, %r767;
	ld.global.u32 	%r768, [%rd7+248];
	xor.b32  	%r1042, %r1042, %r768;
	ld.global.u32 	%r769, [%rd7+252];
	xor.b32  	%r1041, %r1041, %r769;
	ld.global.u32 	%r770, [%rd7+256];
	xor.b32  	%r948, %r948, %r770;
$L__BB0_69:
	and.b32  	%r772, %r678, 8192;
	setp.eq.s32 	%p38, %r772, 0;
	@%p38 bra 	$L__BB0_71;
	ld.global.u32 	%r773, [%rd7+260];
	xor.b32  	%r952, %r952, %r773;
	ld.global.u32 	%r774, [%rd7+264];
	xor.b32  	%r951, %r951, %r774;
	ld.global.u32 	%r775, [%rd7+268];
	xor.b32  	%r1042, %r1042, %r775;
	ld.global.u32 	%r776, [%rd7+272];
	xor.b32  	%r1041, %r1041, %r776;
	ld.global.u32 	%r777, [%rd7+276];
	xor.b32  	%r948, %r948, %r777;
$L__BB0_71:
	and.b32  	%r779, %r678, 16384;
	setp.eq.s32 	%p39, %r779, 0;
	@%p39 bra 	$L__BB0_73;
	ld.global.u32 	%r780, [%rd7+280];
	xor.b32  	%r952, %r952, %r780;
	ld.global.u32 	%r781, [%rd7+284];
	xor.b32  	%r951, %r951, %r781;
	ld.global.u32 	%r782, [%rd7+288];
	xor.b32  	%r1042, %r1042, %r782;
	ld.global.u32 	%r783, [%rd7+292];
	xor.b32  	%r1041, %r1041, %r783;
	ld.global.u32 	%r784, [%rd7+296];
	xor.b32  	%r948, %r948, %r784;
$L__BB0_73:
	and.b32  	%r786, %r678, 32768;
	setp.eq.s32 	%p40, %r786, 0;
	@%p40 bra 	$L__BB0_75;
	ld.global.u32 	%r787, [%rd7+300];
	xor.b32  	%r952, %r952, %r787;
	ld.global.u32 	%r788, [%rd7+304];
	xor.b32  	%r951, %r951, %r788;
	ld.global.u32 	%r789, [%rd7+308];
	xor.b32  	%r1042, %r1042, %r789;
	ld.global.u32 	%r790, [%rd7+312];
	xor.b32  	%r1041, %r1041, %r790;
	ld.global.u32 	%r791, [%rd7+316];
	xor.b32  	%r948, %r948, %r791;
$L__BB0_75:
	add.s32 	%r1039, %r1039, 16;
	setp.ne.s32 	%p41, %r1039, 32;
	@%p41 bra 	$L__BB0_43;
	mad.lo.s32 	%r792, %r1033, -31, %r193;
	add.s32 	%r1033, %r792, 1;
	setp.ne.s32 	%p42, %r1033, 5;
	@%p42 bra 	$L__BB0_42;
	st.local.u32 	[%rd1+4], %r952;
	st.local.v2.u32 	[%rd1+8], {%r951, %r1042};
	st.local.v2.u32 	[%rd1+16], {%r1041, %r948};
	setp.ne.s64 	%p43, %rd4, 3;
	@%p43 bra 	$L__BB0_115;
	mov.b32 	%r948, 0;
	mov.u32 	%r1133, %r948;
	mov.u32 	%r1134, %r948;
	mov.u32 	%r951, %r948;
	mov.u32 	%r952, %r948;
	mov.u32 	%r1125, %r948;
$L__BB0_79:
	mul.wide.u32 	%rd21, %r1125, 4;
	add.s64 	%rd22, %rd1, %rd21;
	ld.local.u32 	%r368, [%rd22+4];
	shl.b32 	%r369, %r1125, 5;
	mov.b32 	%r1131, 0;
$L__BB0_80:
	.pragma "nounroll";
	shr.u32 	%r795, %r368, %r1131;
	and.b32  	%r796, %r795, 1;
	setp.eq.b32 	%p44, %r796, 1;
	not.pred 	%p45, %p44;
	add.s32 	%r797, %r369, %r1131;
	mul.lo.s32 	%r798, %r797, 5;
	mul.wide.u32 	%rd23, %r798, 4;
	add.s64 	%rd8, %rd5, %rd23;
	@%p45 bra 	$L__BB0_82;
	ld.global.u32 	%r799, [%rd8];
	xor.b32  	%r952, %r952, %r799;
	ld.global.u32 	%r800, [%rd8+4];
	xor.b32  	%r951, %r951, %r800;
	ld.global.u32 	%r801, [%rd8+8];
	xor.b32  	%r1134, %r1134, %r801;
	ld.global.u32 	%r802, [%rd8+12];
	xor.b32  	%r1133, %r1133, %r802;
	ld.global.u32 	%r803, [%rd8+16];
	xor.b32  	%r948, %r948, %r803;
$L__BB0_82:
	and.b32  	%r805, %r795, 2;
	setp.eq.s32 	%p46, %r805, 0;
	@%p46 bra 	$L__BB0_84;
	ld.global.u32 	%r806, [%rd8+20];
	xor.b32  	%r952, %r952, %r806;
	ld.global.u32 	%r807, [%rd8+24];
	xor.b32  	%r951, %r951, %r807;
	ld.global.u32 	%r808, [%rd8+28];
	xor.b32  	%r1134, %r1134, %r808;
	ld.global.u32 	%r809, [%rd8+32];
	xor.b32  	%r1133, %r1133, %r809;
	ld.global.u32 	%r810, [%rd8+36];
	xor.b32  	%r948, %r948, %r810;
$L__BB0_84:
	and.b32  	%r812, %r795, 4;
	setp.eq.s32 	%p47, %r812, 0;
	@%p47 bra 	$L__BB0_86;
	ld.global.u32 	%r813, [%rd8+40];
	xor.b32  	%r952, %r952, %r813;
	ld.global.u32 	%r814, [%rd8+44];
	xor.b32  	%r951, %r951, %r814;
	ld.global.u32 	%r815, [%rd8+48];
	xor.b32  	%r1134, %r1134, %r815;
	ld.global.u32 	%r816, [%rd8+52];
	xor.b32  	%r1133, %r1133, %r816;
	ld.global.u32 	%r817, [%rd8+56];
	xor.b32  	%r948, %r948, %r817;
$L__BB0_86:
	and.b32  	%r819, %r795, 8;
	setp.eq.s32 	%p48, %r819, 0;
	@%p48 bra 	$L__BB0_88;
	ld.global.u32 	%r820, [%rd8+60];
	xor.b32  	%r952, %r952, %r820;
	ld.global.u32 	%r821, [%rd8+64];
	xor.b32  	%r951, %r951, %r821;
	ld.global.u32 	%r822, [%rd8+68];
	xor.b32  	%r1134, %r1134, %r822;
	ld.global.u32 	%r823, [%rd8+72];
	xor.b32  	%r1133, %r1133, %r823;
	ld.global.u32 	%r824, [%rd8+76];
	xor.b32  	%r948, %r948, %r824;
$L__BB0_88:
	and.b32  	%r826, %r795, 16;
	setp.eq.s32 	%p49, %r826, 0;
	@%p49 bra 	$L__BB0_90;
	ld.global.u32 	%r827, [%rd8+80];
	xor.b32  	%r952, %r952, %r827;
	ld.global.u32 	%r828, [%rd8+84];
	xor.b32  	%r951, %r951, %r828;
	ld.global.u32 	%r829, [%rd8+88];
	xor.b32  	%r1134, %r1134, %r829;
	ld.global.u32 	%r830, [%rd8+92];
	xor.b32  	%r1133, %r1133, %r830;
	ld.global.u32 	%r831, [%rd8+96];
	xor.b32  	%r948, %r948, %r831;
$L__BB0_90:
	and.b32  	%r833, %r795, 32;
	setp.eq.s32 	%p50, %r833, 0;
	@%p50 bra 	$L__BB0_92;
	ld.global.u32 	%r834, [%rd8+100];
	xor.b32  	%r952, %r952, %r834;
	ld.global.u32 	%r835, [%rd8+104];
	xor.b32  	%r951, %r951, %r835;
	ld.global.u32 	%r836, [%rd8+108];
	xor.b32  	%r1134, %r1134, %r836;
	ld.global.u32 	%r837, [%rd8+112];
	xor.b32  	%r1133, %r1133, %r837;
	ld.global.u32 	%r838, [%rd8+116];
	xor.b32  	%r948, %r948, %r838;
$L__BB0_92:
	and.b32  	%r840, %r795, 64;
	setp.eq.s32 	%p51, %r840, 0;
	@%p51 bra 	$L__BB0_94;
	ld.global.u32 	%r841, [%rd8+120];
	xor.b32  	%r952, %r952, %r841;
	ld.global.u32 	%r842, [%rd8+124];
	xor.b32  	%r951, %r951, %r842;
	ld.global.u32 	%r843, [%rd8+128];
	xor.b32  	%r1134, %r1134, %r843;
	ld.global.u32 	%r844, [%rd8+132];
	xor.b32  	%r1133, %r1133, %r844;
	ld.global.u32 	%r845, [%rd8+136];
	xor.b32  	%r948, %r948, %r845;
$L__BB0_94:
	and.b32  	%r847, %r795, 128;
	setp.eq.s32 	%p52, %r847, 0;
	@%p52 bra 	$L__BB0_96;
	ld.global.u32 	%r848, [%rd8+140];
	xor.b32  	%r952, %r952, %r848;
	ld.global.u32 	%r849, [%rd8+144];
	xor.b32  	%r951, %r951, %r849;
	ld.global.u32 	%r850, [%rd8+148];
	xor.b32  	%r1134, %r1134, %r850;
	ld.global.u32 	%r851, [%rd8+152];
	xor.b32  	%r1133, %r1133, %r851;
	ld.global.u32 	%r852, [%rd8+156];
	xor.b32  	%r948, %r948, %r852;
$L__BB0_96:
	and.b32  	%r854, %r795, 256;
	setp.eq.s32 	%p53, %r854, 0;
	@%p53 bra 	$L__BB0_98;
	ld.global.u32 	%r855, [%rd8+160];
	xor.b32  	%r952, %r952, %r855;
	ld.global.u32 	%r856, [%rd8+164];
	xor.b32  	%r951, %r951, %r856;
	ld.global.u32 	%r857, [%rd8+168];
	xor.b32  	%r1134, %r1134, %r857;
	ld.global.u32 	%r858, [%rd8+172];
	xor.b32  	%r1133, %r1133, %r858;
	ld.global.u32 	%r859, [%rd8+176];
	xor.b32  	%r948, %r948, %r859;
$L__BB0_98:
	and.b32  	%r861, %r795, 512;
	setp.eq.s32 	%p54, %r861, 0;
	@%p54 bra 	$L__BB0_100;
	ld.global.u32 	%r862, [%rd8+180];
	xor.b32  	%r952, %r952, %r862;
	ld.global.u32 	%r863, [%rd8+184];
	xor.b32  	%r951, %r951, %r863;
	ld.global.u32 	%r864, [%rd8+188];
	xor.b32  	%r1134, %r1134, %r864;
	ld.global.u32 	%r865, [%rd8+192];
	xor.b32  	%r1133, %r1133, %r865;
	ld.global.u32 	%r866, [%rd8+196];
	xor.b32  	%r948, %r948, %r866;
$L__BB0_100:
	and.b32  	%r868, %r795, 1024;
	setp.eq.s32 	%p55, %r868, 0;
	@%p55 bra 	$L__BB0_102;
	ld.global.u32 	%r869, [%rd8+200];
	xor.b32  	%r952, %r952, %r869;
	ld.global.u32 	%r870, [%rd8+204];
	xor.b32  	%r951, %r951, %r870;
	ld.global.u32 	%r871, [%rd8+208];
	xor.b32  	%r1134, %r1134, %r871;
	ld.global.u32 	%r872, [%rd8+212];
	xor.b32  	%r1133, %r1133, %r872;
	ld.global.u32 	%r873, [%rd8+216];
	xor.b32  	%r948, %r948, %r873;
$L__BB0_102:
	and.b32  	%r875, %r795, 2048;
	setp.eq.s32 	%p56, %r875, 0;
	@%p56 bra 	$L__BB0_104;
	ld.global.u32 	%r876, [%rd8+220];
	xor.b32  	%r952, %r952, %r876;
	ld.global.u32 	%r877, [%rd8+224];
	xor.b32  	%r951, %r951, %r877;
	ld.global.u32 	%r878, [%rd8+228];
	xor.b32  	%r1134, %r1134, %r878;
	ld.global.u32 	%r879, [%rd8+232];
	xor.b32  	%r1133, %r1133, %r879;
	ld.global.u32 	%r880, [%rd8+236];
	xor.b32  	%r948, %r948, %r880;
$L__BB0_104:
	and.b32  	%r882, %r795, 4096;
	setp.eq.s32 	%p57, %r882, 0;
	@%p57 bra 	$L__BB0_106;
	ld.global.u32 	%r883, [%rd8+240];
	xor.b32  	%r952, %r952, %r883;
	ld.global.u32 	%r884, [%rd8+244];
	xor.b32  	%r951, %r951, %r884;
	ld.global.u32 	%r885, [%rd8+248];
	xor.b32  	%r1134, %r1134, %r885;
	ld.global.u32 	%r886, [%rd8+252];
	xor.b32  	%r1133, %r1133, %r886;
	ld.global.u32 	%r887, [%rd8+256];
	xor.b32  	%r948, %r948, %r887;
$L__BB0_106:
	and.b32  	%r889, %r795, 8192;
	setp.eq.s32 	%p58, %r889, 0;
	@%p58 bra 	$L__BB0_108;
	ld.global.u32 	%r890, [%rd8+260];
	xor.b32  	%r952, %r952, %r890;
	ld.global.u32 	%r891, [%rd8+264];
	xor.b32  	%r951, %r951, %r891;
	ld.global.u32 	%r892, [%rd8+268];
	xor.b32  	%r1134, %r1134, %r892;
	ld.global.u32 	%r893, [%rd8+272];
	xor.b32  	%r1133, %r1133, %r893;
	ld.global.u32 	%r894, [%rd8+276];
	xor.b32  	%r948, %r948, %r894;
$L__BB0_108:
	and.b32  	%r896, %r795, 16384;
	setp.eq.s32 	%p59, %r896, 0;
	@%p59 bra 	$L__BB0_110;
	ld.global.u32 	%r897, [%rd8+280];
	xor.b32  	%r952, %r952, %r897;
	ld.global.u32 	%r898, [%rd8+284];
	xor.b32  	%r951, %r951, %r898;
	ld.global.u32 	%r899, [%rd8+288];
	xor.b32  	%r1134, %r1134, %r899;
	ld.global.u32 	%r900, [%rd8+292];
	xor.b32  	%r1133, %r1133, %r900;
	ld.global.u32 	%r901, [%rd8+296];
	xor.b32  	%r948, %r948, %r901;
$L__BB0_110:
	and.b32  	%r903, %r795, 32768;
	setp.eq.s32 	%p60, %r903, 0;
	@%p60 bra 	$L__BB0_112;
	ld.global.u32 	%r904, [%rd8+300];
	xor.b32  	%r952, %r952, %r904;
	ld.global.u32 	%r905, [%rd8+304];
	xor.b32  	%r951, %r951, %r905;
	ld.global.u32 	%r906, [%rd8+308];
	xor.b32  	%r1134, %r1134, %r906;
	ld.global.u32 	%r907, [%rd8+312];
	xor.b32  	%r1133, %r1133, %r907;
	ld.global.u32 	%r908, [%rd8+316];
	xor.b32  	%r948, %r948, %r908;
$L__BB0_112:
	add.s32 	%r1131, %r1131, 16;
	setp.ne.s32 	%p61, %r1131, 32;
	@%p61 bra 	$L__BB0_80;
	mad.lo.s32 	%r909, %r1125, -31, %r369;
	add.s32 	%r1125, %r909, 1;
	setp.ne.s32 	%p62, %r1125, 5;
	@%p62 bra 	$L__BB0_79;
	st.local.u32 	[%rd1+4], %r952;
	st.local.v2.u32 	[%rd1+8], {%r951, %r1134};
	st.local.v2.u32 	[%rd1+16], {%r1133, %r948};
$L__BB0_115:
	shr.u64 	%rd27, %rd3, 2;
	add.s32 	%r935, %r935, 1;
	setp.gt.u64 	%p63, %rd3, 3;
	@%p63 bra 	$L__BB0_3;
$L__BB0_116:
	shr.u32 	%r910, %r952, 2;
	xor.b32  	%r911, %r910, %r952;
	shl.b32 	%r912, %r948, 4;
	shl.b32 	%r913, %r911, 1;
	xor.b32  	%r914, %r913, %r912;
	xor.b32  	%r915, %r914, %r911;
	xor.b32  	%r916, %r915, %r948;
	add.s32 	%r917, %r2, %r916;
	add.s32 	%r918, %r917, 362437;
	shr.u32 	%r919, %r951, 2;
	xor.b32  	%r920, %r919, %r951;
	shl.b32 	%r921, %r916, 4;
	shl.b32 	%r922, %r920, 1;
	xor.b32  	%r923, %r922, %r921;
	xor.b32  	%r924, %r923, %r920;
	xor.b32  	%r925, %r924, %r916;
	add.s32 	%r926, %r2, %r925;
	add.s32 	%r927, %r926, 724874;
	cvt.rn.f32.u32 	%f1, %r918;
	fma.rn.f32 	%f2, %f1, 0f2F800000, 0f2F000000;
	cvt.rn.f32.u32 	%f3, %r927;
	fma.rn.f32 	%f4, %f3, 0f30C90FDB, 0f30490FDB;
	setp.lt.f32 	%p64, %f2, 0f00800000;
	mul.f32 	%f5, %f2, 0f4B000000;
	selp.f32 	%f6, %f5, %f2, %p64;
	selp.f32 	%f7, 0fC1B80000, 0f00000000, %p64;
	mov.b32 	%r928, %f6;
	add.s32 	%r929, %r928, -1059760811;
	and.b32  	%r930, %r929, -8388608;
	sub.s32 	%r931, %r928, %r930;
	mov.b32 	%f8, %r931;
	cvt.rn.f32.s32 	%f9, %r930;
	fma.rn.f32 	%f10, %f9, 0f34000000, %f7;
	add.f32 	%f11, %f8, 0fBF800000;
	fma.rn.f32 	%f12, %f11, 0fBE055027, 0f3E1039F6;
	fma.rn.f32 	%f13, %f12, %f11, 0fBDF8CDCC;
	fma.rn.f32 	%f14, %f13, %f11, 0f3E0F2955;
	fma.rn.f32 	%f15, %f14, %f11, 0fBE2AD8B9;
	fma.rn.f32 	%f16, %f15, %f11, 0f3E4CED0B;
	fma.rn.f32 	%f17, %f16, %f11, 0fBE7FFF22;
	fma.rn.f32 	%f18, %f17, %f11, 0f3EAAAA78;
	fma.rn.f32 	%f19, %f18, %f11, 0fBF000000;
	mul.f32 	%f20, %f11, %f19;
	fma.rn.f32 	%f21, %f20, %f11, %f11;
	fma.rn.f32 	%f22, %f10, 0f3F317218, %f21;
	setp.gt.u32 	%p65, %r928, 2139095039;
	fma.rn.f32 	%f23, %f6, 0f7F800000, 0f7F800000;
	selp.f32 	%f24, %f23, %f22, %p65;
	setp.eq.f32 	%p66, %f6, 0f00000000;
	mul.f32 	%f25, %f24, 0fC0000000;
	selp.f32 	%f26, 0f7F800000, %f25, %p66;
	sqrt.rn.f32 	%f27, %f26;
	sin.approx.f32 	%f28, %f4;
	cos.approx.f32 	%f29, %f4;
	mul.f32 	%f30, %f27, %f28;
	mul.f32 	%f31, %f27, %f29;
	cvta.to.global.u64 	%rd24, %rd10;
	shl.b64 	%rd25, %rd2, 3;
	add.s64 	%rd26, %rd24, %rd25;
	st.global.v2.f32 	[%rd26], {%f30, %f31};
$L__BB0_117:
	ret;

}
	// .globl	_Z7addAWGNP6float2fiy
.visible .entry _Z7addAWGNP6float2fiy(
	.param .u64 .ptr .align 1 _Z7addAWGNP6float2fiy_param_0,
	.param .f32 _Z7addAWGNP6float2fiy_param_1,
	.param .u32 _Z7addAWGNP6float2fiy_param_2,
	.param .u64 _Z7addAWGNP6float2fiy_param_3
)
{
	.local .align 8 .b8 	__local_depot1[48];
	.reg .b64 	%SP;
	.reg .b64 	%SPL;
	.reg .pred 	%p<67>;
	.reg .b32 	%r<1218>;
	.reg .b32 	%f<38>;
	.reg .b64 	%rd<28>;

	mov.u64 	%SPL, __local_depot1;
	ld.param.u64 	%rd10, [_Z7addAWGNP6float2fiy_param_0];
	ld.param.f32 	%f1, [_Z7addAWGNP6float2fiy_param_1];
	ld.param.u32 	%r545, [_Z7addAWGNP6float2fiy_param_2];
	ld.param.u64 	%rd11, [_Z7addAWGNP6float2fiy_param_3];
	mov.u32 	%r546, %ctaid.x;
	mov.u32 	%r547, %ntid.x;
	mov.u32 	%r548, %tid.x;
	mad.lo.s32 	%r1, %r546, %r547, %r548;
	setp.ge.s32 	%p1, %r1, %r545;
	@%p1 bra 	$L__BB1_117;
	add.u64 	%rd1, %SPL, 0;
	cvt.s64.s32 	%rd2, %r1;
	cvt.u32.u64 	%r549, %rd11;
	xor.b32  	%r550, %r549, -1429050551;
	mul.lo.s32 	%r551, %r550, 1099087573;
	{ .reg .b32 tmp; mov.b64 {tmp, %r552}, %rd11; }
	xor.b32  	%r553, %r552, -136515619;
	mul.lo.s32 	%r554, %r553, -1703105765;
	add.s32 	%r555, %r551, %r554;
	add.s32 	%r2, %r555, 6615241;
	add.s32 	%r952, %r551, 123456789;
	st.local.v2.u32 	[%rd1], {%r2, %r952};
	xor.b32  	%r951, %r551, 362436069;
	add.s32 	%r556, %r554, 521288629;
	st.local.v2.u32 	[%rd1+8], {%r951, %r556};
	xor.b32  	%r557, %r554, 88675123;
	add.s32 	%r948, %r551, 5783321;
	st.local.v2.u32 	[%rd1+16], {%r557, %r948};
	setp.eq.s32 	%p2, %r1, 0;
	@%p2 bra 	$L__BB1_116;
	mov.b32 	%r935, 0;
	mov.u64 	%rd27, %rd2;
$L__BB1_3:
	mov.u64 	%rd3, %rd27;
	and.b64  	%rd4, %rd3, 3;
	setp.eq.s64 	%p3, %rd4, 0;
	@%p3 bra 	$L__BB1_115;
	mul.wide.u32 	%rd13, %r935, 3200;
	mov.u64 	%rd14, precalc_xorwow_matrix;
	add.s64 	%rd5, %rd14, %rd13;
	mov.b32 	%r948, 0;
	mov.u32 	%r949, %r948;
	mov.u32 	%r950, %r948;
	mov.u32 	%r951, %r948;
	mov.u32 	%r952, %r948;
	mov.u32 	%r941, %r948;
$L__BB1_5:
	mul.wide.u32 	%rd15, %r941, 4;
	add.s64 	%rd16, %rd1, %rd15;
	ld.local.u32 	%r16, [%rd16+4];
	shl.b32 	%r17, %r941, 5;
	mov.b32 	%r947, 0;
$L__BB1_6:
	.pragma "nounroll";
	shr.u32 	%r561, %r16, %r947;
	and.b32  	%r562, %r561, 1;
	setp.eq.b32 	%p4, %r562, 1;
	not.pred 	%p5, %p4;
	add.s32 	%r563, %r17, %r947;
	mul.lo.s32 	%r564, %r563, 5;
	mul.wide.u32 	%rd17, %r564, 4;
	add.s64 	%rd6, %rd5, %rd17;
	@%p5 bra 	$L__BB1_8;
	ld.global.u32 	%r565, [%rd6];
	xor.b32  	%r952, %r952, %r565;
	ld.global.u32 	%r566, [%rd6+4];
	xor.b32  	%r951, %r951, %r566;
	ld.global.u32 	%r567, [%rd6+8];
	xor.b32  	%r950, %r950, %r567;
	ld.global.u32 	%r568, [%rd6+12];
	xor.b32  	%r949, %r949, %r568;
	ld.global.u32 	%r569, [%rd6+16];
	xor.b32  	%r948, %r948, %r569;
$L__BB1_8:
	and.b32  	%r571, %r561, 2;
	setp.eq.s32 	%p6, %r571, 0;
	@%p6 bra 	$L__BB1_10;
	ld.global.u32 	%r572, [%rd6+20];
	xor.b32  	%r952, %r952, %r572;
	ld.global.u32 	%r573, [%rd6+24];
	xor.b32  	%r951, %r951, %r573;
	ld.global.u32 	%r574, [%rd6+28];
	xor.b32  	%r950, %r950, %r574;
	ld.global.u32 	%r575, [%rd6+32];
	xor.b32  	%r949, %r949, %r575;
	ld.global.u32 	%r576, [%rd6+36];
	xor.b32  	%r948, %r948, %r576;
$L__BB1_10:
	and.b32  	%r578, %r561, 4;
	setp.eq.s32 	%p7, %r578, 0;
	@%p7 bra 	$L__BB1_12;
	ld.global.u32 	%r579, [%rd6+40];
	xor.b32  	%r952, %r952, %r579;
	ld.global.u32 	%r580, [%rd6+44];
	xor.b32  	%r951, %r951, %r580;
	ld.global.u32 	%r581, [%rd6+48];
	xor.b32  	%r950, %r950, %r581;
	ld.global.u32 	%r582, [%rd6+52];
	xor.b32  	%r949, %r949, %r582;
	ld.global.u32 	%r583, [%rd6+56];
	xor.b32  	%r948, %r948, %r583;
$L__BB1_12:
	and.b32  	%r585, %r561, 8;
	setp.eq.s32 	%p8, %r585, 0;
	@%p8 bra 	$L__BB1_14;
	ld.global.u32 	%r586, [%rd6+60];
	xor.b32  	%r952, %r952, %r586;
	ld.global.u32 	%r587, [%rd6+64];
	xor.b32  	%r951, %r951, %r587;
	ld.global.u32 	%r588, [%rd6+68];
	xor.b32  	%r950, %r950, %r588;
	ld.global.u32 	%r589, [%rd6+72];
	xor.b32  	%r949, %r949, %r589;
	ld.global.u32 	%r590, [%rd6+76];
	xor.b32  	%r948, %r948, %r590;
$L__BB1_14:
	and.b32  	%r592, %r561, 16;
	setp.eq.s32 	%p9, %r592, 0;
	@%p9 bra 	$L__BB1_16;
	ld.global.u32 	%r593, [%rd6+80];
	xor.b32  	%r952, %r952, %r593;
	ld.global.u32 	%r594, [%rd6+84];
	xor.b32  	%r951, %r951, %r594;
	ld.global.u32 	%r595, [%rd6+88];
	xor.b32  	%r950, %r950, %r595;
	ld.global.u32 	%r596, [%rd6+92];
	xor.b32  	%r949, %r949, %r596;
	ld.global.u32 	%r597, [%rd6+96];
	xor.b32  	%r948, %r948, %r597;
$L__BB1_16:
	and.b32  	%r599, %r561, 32;
	setp.eq.s32 	%p10, %r599, 0;
	@%p10 bra 	$L__BB1_18;
	ld.global.u32 	%r600, [%rd6+100];
	xor.b32  	%r952, %r952, %r600;
	ld.global.u32 	%r601, [%rd6+104];
	xor.b32  	%r951, %r951, %r601;
	ld.global.u32 	%r602, [%rd6+108];
	xor.b32  	%r950, %r950, %r602;
	ld.global.u32 	%r603, [%rd6+112];
	xor.b32  	%r949, %r949, %r603;
	ld.global.u32 	%r604, [%rd6+116];
	xor.b32  	%r948, %r948, %r604;
$L__BB1_18:
	and.b32  	%r606, %r561, 64;
	setp.eq.s32 	%p11, %r606, 0;
	@%p11 bra 	$L__BB1_20;
	ld.global.u32 	%r607, [%rd6+120];
	xor.b32  	%r952, %r952, %r607;
	ld.global.u32 	%r608, [%rd6+124];
	xor.b32  	%r951, %r951, %r608;
	ld.global.u32 	%r609, [%rd6+128];
	xor.b32  	%r950, %r950, %r609;
	ld.global.u32 	%r610, [%rd6+132];
	xor.b32  	%r949, %r949, %r610;
	ld.global.u32 	%r611, [%rd6+136];
	xor.b32  	%r948, %r948, %r611;
$L__BB1_20:
	and.b32  	%r613, %r561, 128;
	setp.eq.s32 	%p12, %r613, 0;
	@%p12 bra 	$L__BB1_22;
	ld.global.u32 	%r614, [%rd6+140];
	xor.b32  	%r952, %r952, %r614;
	ld.global.u32 	%r615, [%rd6+144];
	xor.b32  	%r951, %r951, %r615;
	ld.global.u32 	%r616, [%rd6+148];
	xor.b32  	%r950, %r950, %r616;
	ld.global.u32 	%r617, [%rd6+152];
	xor.b32  	%r949, %r949, %r617;
	ld.global.u32 	%r618, [%rd6+156];
	xor.b32  	%r948, %r948, %r618;
$L__BB1_22:
	and.b32  	%r620, %r561, 256;
	setp.eq.s32 	%p13, %r620, 0;
	@%p13 bra 	$L__BB1_24;
	ld.global.u32 	%r621, [%rd6+160];
	xor.b32  	%r952, %r952, %r621;
	ld.global.u32 	%r622, [%rd6+164];
	xor.b32  	%r951, %r951, %r622;
	ld.global.u32 	%r623, [%rd6+168];
	xor.b32  	%r950, %r950, %r623;
	ld.global.u32 	%r624, [%rd6+172];
	xor.b32  	%r949, %r949, %r624;
	ld.global.u32 	%r625, [%rd6+176];
	xor.b32  	%r948, %r948, %r625;
$L__BB1_24:
	and.b32  	%r627, %r561, 512;
	setp.eq.s32 	%p14, %r627, 0;
	@%p14 bra 	$L__BB1_26;
	ld.global.u32 	%r628, [%rd6+180];
	xor.b32  	%r952, %r952, %r628;
	ld.global.u32 	%r629, [%rd6+184];
	xor.b32  	%r951, %r951, %r629;
	ld.global.u32 	%r630, [%rd6+188];
	xor.b32  	%r950, %r950, %r630;
	ld.global.u32 	%r631, [%rd6+192];
	xor.b32  	%r949, %r949, %r631;
	ld.global.u32 	%r632, [%rd6+196];
	xor.b32  	%r948, %r948, %r632;
$L__BB1_26:
	and.b32  	%r634, %r561, 1024;
	setp.eq.s32 	%p15, %r634, 0;
	@%p15 bra 	$L__BB1_28;
	ld.global.u32 	%r635, [%rd6+200];
	xor.b32  	%r952, %r952, %r635;
	ld.global.u32 	%r636, [%rd6+204];
	xor.b32  	%r951, %r951, %r636;
	ld.global.u32 	%r637, [%rd6+208];
	xor.b32  	%r950, %r950, %r637;
	ld.global.u32 	%r638, [%rd6+212];
	xor.b32  	%r949, %r949, %r638;
	ld.global.u32 	%r639, [%rd6+216];
	xor.b32  	%r948, %r948, %r639;
$L__BB1_28:
	and.b32  	%r641, %r561, 2048;
	setp.eq.s32 	%p16, %r641, 0;
	@%p16 bra 	$L__BB1_30;
	ld.global.u32 	%r642, [%rd6+220];
	xor.b32  	%r952, %r952, %r642;
	ld.global.u32 	%r643, [%rd6+224];
	xor.b32  	%r951, %r951, %r643;
	ld.global.u32 	%r644, [%rd6+228];
	xor.b32  	%r950, %r950, %r644;
	ld.global.u32 	%r645, [%rd6+232];
	xor.b32  	%r949, %r949, %r645;
	ld.global.u32 	%r646, [%rd6+236];
	xor.b32  	%r948, %r948, %r646;
$L__BB1_30:
	and.b32  	%r648, %r561, 4096;
	setp.eq.s32 	%p17, %r648, 0;
	@%p17 bra 	$L__BB1_32;
	ld.global.u32 	%r649, [%rd6+240];
	xor.b32  	%r952, %r952, %r649;
	ld.global.u32 	%r650, [%rd6+244];
	xor.b32  	%r951, %r951, %r650;
	ld.global.u32 	%r651, [%rd6+248];
	xor.b32  	%r950, %r950, %r651;
	ld.global.u32 	%r652, [%rd6+252];
	xor.b32  	%r949, %r949, %r652;
	ld.global.u32 	%r653, [%rd6+256];
	xor.b32  	%r948, %r948, %r653;
$L__BB1_32:
	and.b32  	%r655, %r561, 8192;
	setp.eq.s32 	%p18, %r655, 0;
	@%p18 bra 	$L__BB1_34;
	ld.global.u32 	%r656, [%rd6+260];
	xor.b32  	%r952, %r952, %r656;
	ld.global.u32 	%r657, [%rd6+264];
	xor.b32  	%r951, %r951, %r657;
	ld.global.u32 	%r658, [%rd6+268];
	xor.b32  	%r950, %r950, %r658;
	ld.global.u32 	%r659, [%rd6+272];
	xor.b32  	%r949, %r949, %r659;
	ld.global.u32 	%r660, [%rd6+276];
	xor.b32  	%r948, %r948, %r660;
$L__BB1_34:
	and.b32  	%r662, %r561, 16384;
	setp.eq.s32 	%p19, %r662, 0;
	@%p19 bra 	$L__BB1_36;
	ld.global.u32 	%r663, [%rd6+280];
	xor.b32  	%r952, %r952, %r663;
	ld.global.u32 	%r664, [%rd6+284];
	xor.b32  	%r951, %r951, %r664;
	ld.global.u32 	%r665, [%rd6+288];
	xor.b32  	%r950, %r950, %r665;
	ld.global.u32 	%r666, [%rd6+292];
	xor.b32  	%r949, %r949, %r666;
	ld.global.u32 	%r667, [%rd6+296];
	xor.b32  	%r948, %r948, %r667;
$L__BB1_36:
	and.b32  	%r669, %r561, 32768;
	setp.eq.s32 	%p20, %r669, 0;
	@%p20 bra 	$L__BB1_38;
	ld.global.u32 	%r670, [%rd6+300];
	xor.b32  	%r952, %r952, %r670;
	ld.global.u32 	%r671, [%rd6+304];
	xor.b32  	%r951, %r951, %r671;
	ld.global.u32 	%r672, [%rd6+308];
	xor.b32  	%r950, %r950, %r672;
	ld.global.u32 	%r673, [%rd6+312];
	xor.b32  	%r949, %r949, %r673;
	ld.global.u32 	%r674, [%rd6+316];
	xor.b32  	%r948, %r948, %r674;
$L__BB1_38:
	add.s32 	%r947, %r947, 16;
	setp.ne.s32 	%p21, %r947, 32;
	@%p21 bra 	$L__BB1_6;
	mad.lo.s32 	%r675, %r941, -31, %r17;
	add.s32 	%r941, %r675, 1;
	setp.ne.s32 	%p22, %r941, 5;
	@%p22 bra 	$L__BB1_5;
	st.local.u32 	[%rd1+4], %r952;
	st.local.v2.u32 	[%rd1+8], {%r951, %r950};
	st.local.v2.u32 	[%rd1+16], {%r949, %r948};
	setp.eq.s64 	%p23, %rd4, 1;
	@%p23 bra 	$L__BB1_115;
	mov.b32 	%r948, 0;
	mov.u32 	%r1041, %r948;
	mov.u32 	%r1042, %r948;
	mov.u32 	%r951, %r948;
	mov.u32 	%r952, %r948;
	mov.u32 	%r1033, %r948;
$L__BB1_42:
	mul.wide.u32 	%rd18, %r1033, 4;
	add.s64 	%rd19, %rd1, %rd18;
	ld.local.u32 	%r192, [%rd19+4];
	shl.b32 	%r193, %r1033, 5;
	mov.b32 	%r1039, 0;
$L__BB1_43:
	.pragma "nounroll";
	shr.u32 	%r678, %r192, %r1039;
	and.b32  	%r679, %r678, 1;
	setp.eq.b32 	%p24, %r679, 1;
	not.pred 	%p25, %p24;
	add.s32 	%r680, %r193, %r1039;
	mul.lo.s32 	%r681, %r680, 5;
	mul.wide.u32 	%rd20, %r681, 4;
	add.s64 	%rd7, %rd5, %rd20;
	@%p25 bra 	$L__BB1_45;
	ld.global.u32 	%r682, [%rd7];
	xor.b32  	%r952, %r952, %r682;
	ld.global.u32 	%r683, [%rd7+4];
	xor.b32  	%r951, %r951, %r683;
	ld.global.u32 	%r684, [%rd7+8];
	xor.b32  	%r1042, %r1042, %r684;
	ld.global.u32 	%r685, [%rd7+12];
	xor.b32  	%r1041, %r1041, %r685;
	ld.global.u32 	%r686, [%rd7+16];
	xor.b32  	%r948, %r948, %r686;
$L__BB1_45:
	and.b32  	%r688, %r678, 2;
	setp.eq.s32 	%p26, %r688, 0;
	@%p26 bra 	$L__BB1_47;
	ld.global.u32 	%r689, [%rd7+20];
	xor.b32  	%r952, %r952, %r689;
	ld.global.u32 	%r690, [%rd7+24];
	xor.b32  	%r951, %r951, %r690;
	ld.global.u32 	%r691, [%rd7+28];
	xor.b32  	%r1042, %r1042, %r691;
	ld.global.u32 	%r692, [%rd7+32];
	xor.b32  	%r1041, %r1041, %r692;
	ld.global.u32 	%r693, [%rd7+36];
	xor.b32  	%r948, %r948, %r693;
$L__BB1_47:
	and.b32  	%r695, %r678, 4;
	setp.eq.s32 	%p27, %r695, 0;
	@%p27 bra 	$L__BB1_49;
	ld.global.u32 	%r696, [%rd7+40];
	xor.b32  	%r952, %r952, %r696;
	ld.global.u32 	%r697, [%rd7+44];
	xor.b32  	%r951, %r951, %r697;
	ld.global.u32 	%r698, [%rd7+48];
	xor.b32  	%r1042, %r1042, %r698;
	ld.global.u32 	%r699, [%rd7+52];
	xor.b32  	%r1041, %r1041, %r699;
	ld.global.u32 	%r700, [%rd7+56];
	xor.b32  	%r948, %r948, %r700;
$L__BB1_49:
	and.b32  	%r702, %r678, 8;
	setp.eq.s32 	%p28, %r702, 0;
	@%p28 bra 	$L__BB1_51;
	ld.global.u32 	%r703, [%rd7+60];
	xor.b32  	%r952, %r952, %r703;
	ld.global.u32 	%r704, [%rd7+64];
	xor.b32  	%r951, %r951, %r704;
	ld.global.u32 	%r705, [%rd7+68];
	xor.b32  	%r1042, %r1042, %r705;
	ld.global.u32 	%r706, [%rd7+72];
	xor.b32  	%r1041, %r1041, %r706;
	ld.global.u32 	%r707, [%rd7+76];
	xor.b32  	%r948, %r948, %r707;
$L__BB1_51:
	and.b32  	%r709, %r678, 16;
	setp.eq.s32 	%p29, %r709, 0;
	@%p29 bra 	$L__BB1_53;
	ld.global.u32 	%r710, [%rd7+80];
	xor.b32  	%r952, %r952, %r710;
	ld.global.u32 	%r711, [%rd7+84];
	xor.b32  	%r951, %r951, %r711;
	ld.global.u32 	%r712, [%rd7+88];
	xor.b32  	%r1042, %r1042, %r712;
	ld.global.u32 	%r713, [%rd7+92];
	xor.b32  	%r1041, %r1041, %r713;
	ld.global.u32 	%r714, [%rd7+96];
	xor.b32  	%r948, %r948, %r714;
$L__BB1_53:
	and.b32  	%r716, %r678, 32;
	setp.eq.s32 	%p30, %r716, 0;
	@%p30 bra 	$L__BB1_55;
	ld.global.u32 	%r717, [%rd7+100];
	xor.b32  	%r952, %r952, %r717;
	ld.global.u32 	%r718, [%rd7+104];
	xor.b32  	%r951, %r951, %r718;
	ld.global.u32 	%r719, [%rd7+108];
	xor.b32  	%r1042, %r1042, %r719;
	ld.global.u32 	%r720, [%rd7+112];
	xor.b32  	%r1041, %r1041, %r720;
	ld.global.u32 	%r721, [%rd7+116];
	xor.b32  	%r948, %r948, %r721;
$L__BB1_55:
	and.b32  	%r723, %r678, 64;
	setp.eq.s32 	%p31, %r723, 0;
	@%p31 bra 	$L__BB1_57;
	ld.global.u32 	%r724, [%rd7+120];
	xor.b32  	%r952, %r952, %r724;
	ld.global.u32 	%r725, [%rd7+124];
	xor.b32  	%r951, %r951, %r725;
	ld.global.u32 	%r726, [%rd7+128];
	xor.b32  	%r1042, %r1042, %r726;
	ld.global.u32 	%r727, [%rd7+132];
	xor.b32  	%r1041, %r1041, %r727;
	ld.global.u32 	%r728, [%rd7+136];
	xor.b32  	%r948, %r948, %r728;
$L__BB1_57:
	and.b32  	%r730, %r678, 128;
	setp.eq.s32 	%p32, %r730, 0;
	@%p32 bra 	$L__BB1_59;
	ld.global.u32 	%r731, [%rd7+140];
	xor.b32  	%r952, %r952, %r731;
	ld.global.u32 	%r732, [%rd7+144];
	xor.b32  	%r951, %r951, %r732;
	ld.global.u32 	%r733, [%rd7+148];
	xor.b32  	%r1042, %r1042, %r733;
	ld.global.u32 	%r734, [%rd7+152];
	xor.b32  	%r1041, %r1041, %r734;
	ld.global.u32 	%r735, [%rd7+156];
	xor.b32  	%r948, %r948, %r735;
$L__BB1_59:
	and.b32  	%r737, %r678, 256;
	setp.eq.s32 	%p33, %r737, 0;
	@%p33 bra 	$L__BB1_61;
	ld.global.u32 	%r738, [%rd7+160];
	xor.b32  	%r952, %r952, %r738;
	ld.global.u32 	%r739, [%rd7+164];
	xor.b32  	%r951, %r951, %r739;
	ld.global.u32 	%r740, [%rd7+168];
	xor.b32  	%r1042, %r1042, %r740;
	ld.global.u32 	%r741, [%rd7+172];
	xor.b32  	%r1041, %r1041, %r741;
	ld.global.u32 	%r742, [%rd7+176];
	xor.b32  	%r948, %r948, %r742;
$L__BB1_61:
	and.b32  	%r744, %r678, 512;
	setp.eq.s32 	%p34, %r744, 0;
	@%p34 bra 	$L__BB1_63;
	ld.global.u32 	%r745, [%rd7+180];
	xor.b32  	%r952, %r952, %r745;
	ld.global.u32 	%r746, [%rd7+184];
	xor.b32  	%r951, %r951, %r746;
	ld.global.u32 	%r747, [%rd7+188];
	xor.b32  	%r1042, %r1042, %r747;
	ld.global.u32 	%r748, [%rd7+192];
	xor.b32  	%r1041, %r1041, %r748;
	ld.global.u32 	%r749, [%rd7+196];
	xor.b32  	%r948, %r948, %r749;
$L__BB1_63:
	and.b32  	%r751, %r678, 1024;
	setp.eq.s32 	%p35, %r751, 0;
	@%p35 bra 	$L__BB1_65;
	ld.global.u32 	%r752, [%rd7+200];
	xor.b32  	%r952, %r952, %r752;
	ld.global.u32 	%r753, [%rd7+204];
	xor.b32  	%r951, %r951, %r753;
	ld.global.u32 	%r754, [%rd7+208];
	xor.b32  	%r1042, %r1042, %r754;
	ld.global.u32 	%r755, [%rd7+212];
	xor.b32  	%r1041, %r1041, %r755;
	ld.global.u32 	%r756, [%rd7+216];
	xor.b32  	%r948, %r948, %r756;
$L__BB1_65:
	and.b32  	%r758, %r678, 2048;
	setp.eq.s32 	%p36, %r758, 0;
	@%p36 bra 	$L__BB1_67;
	ld.global.u32 	%r759, [%rd7+220];
	xor.b32  	%r952, %r952, %r759;
	ld.global.u32 	%r760, [%rd7+224];
	xor.b32  	%r951, %r951, %r760;
	ld.global.u32 	%r761, [%rd7+228];
	xor.b32  	%r1042, %r1042, %r761;
	ld.global.u32 	%r762, [%rd7+232];
	xor.b32  	%r1041, %r1041, %r762;
	ld.global.u32 	%r763, [%rd7+236];
	xor.b32  	%r948, %r948, %r763;
$L__BB1_67:
	and.b32  	%r765, %r678, 4096;
	setp.eq.s32 	%p37, %r765, 0;
	@%p37 bra 	$L__BB1_69;
	ld.global.u32 	%r766, [%rd7+240];
	xor.b32  	%r952, %r952, %r766;
	ld.global.u32 	%r767, [%rd7+244];
	xor.b32  	%r951, %r951, %r767;
	ld.global.u32 	%r768, [%rd7+248];
	xor.b32  	%r1042, %r1042, %r768;
	ld.global.u32 	%r769, [%rd7+252];
	xor.b32  	%r1041, %r1041, %r769;
	ld.global.u32 	%r770, [%rd7+256];
	xor.b32  	%r948, %r948, %r770;
$L__BB1_69:
	and.b32  	%r772, %r678, 8192;
	setp.eq.s32 	%p38, %r772, 0;
	@%p38 bra 	$L__BB1_71;
	ld.global.u32 	%r773, [%rd7+260];
	xor.b32  	%r952, %r952, %r773;
	ld.global.u32 	%r774, [%rd7+264];
	xor.b32  	%r951, %r951, %r774;
	ld.global.u32 	%r775, [%rd7+268];
	xor.b32  	%r1042, %r1042, %r775;
	ld.global.u32 	%r776, [%rd7+272];
	xor.b32  	%r1041, %r1041, %r776;
	ld.global.u32 	%r777, [%rd7+276];
	xor.b32  	%r948, %r948, %r777;
$L__BB1_71:
	and.b32  	%r779, %r678, 16384;
	setp.eq.s32 	%p39, %r779, 0;
	@%p39 bra 	$L__BB1_73;
	ld.global.u32 	%r780, [%rd7+280];
	xor.b32  	%r952, %r952, %r780;
	ld.global.u32 	%r781, [%rd7+284];
	xor.b32  	%r951, %r951, %r781;
	ld.global.u32 	%r782, [%rd7+288];
	xor.b32  	%r1042, %r1042, %r782;
	ld.global.u32 	%r783, [%rd7+292];
	xor.b32  	%r1041, %r1041, %r783;
	ld.global.u32 	%r784, [%rd7+296];
	xor.b32  	%r948, %r948, %r784;
$L__BB1_73:
	and.b32  	%r786, %r678, 32768;
	setp.eq.s32 	%p40, %r786, 0;
	@%p40 bra 	$L__BB1_75;
	ld.global.u32 	%r787, [%rd7+300];
	xor.b32  	%r952, %r952, %r787;
	ld.global.u32 	%r788, [%rd7+304];
	xor.b32  	%r951, %r951, %r788;
	ld.global.u32 	%r789, [%rd7+308];
	xor.b32  	%r1042, %r1042, %r789;
	ld.global.u32 	%r790, [%rd7+312];
	xor.b32  	%r1041, %r1041, %r790;
	ld.global.u32 	%r791, [%rd7+316];
	xor.b32  	%r948, %r948, %r791;
$L__BB1_75:
	add.s32 	%r1039, %r1039, 16;
	setp.ne.s32 	%p41, %r1039, 32;
	@%p41 bra 	$L__BB1_43;
	mad.lo.s32 	%r792, %r1033, -31, %r193;
	add.s32 	%r1033, %r792, 1;
	setp.ne.s32 	%p42, %r1033, 5;
	@%p42 bra 	$L__BB1_42;
	st.local.u32 	[%rd1+4], %r952;
	st.local.v2.u32 	[%rd1+8], {%r951, %r1042};
	st.local.v2.u32 	[%rd1+16], {%r1041, %r948};
	setp.ne.s64 	%p43, %rd4, 3;
	@%p43 bra 	$L__BB1_115;
	mov.b32 	%r948, 0;
	mov.u32 	%r1133, %r948;
	mov.u32 	%r1134, %r948;
	mov.u32 	%r951, %r948;
	mov.u32 	%r952, %r948;
	mov.u32 	%r1125, %r948;
$L__BB1_79:
	mul.wide.u32 	%rd21, %r1125, 4;
	add.s64 	%rd22, %rd1, %rd21;
	ld.local.u32 	%r368, [%rd22+4];
	shl.b32 	%r369, %r1125, 5;
	mov.b32 	%r1131, 0;
$L__BB1_80:
	.pragma "nounroll";
	shr.u32 	%r795, %r368, %r1131;
	and.b32  	%r796, %r795, 1;
	setp.eq.b32 	%p44, %r796, 1;
	not.pred 	%p45, %p44;
	add.s32 	%r797, %r369, %r1131;
	mul.lo.s32 	%r798, %r797, 5;
	mul.wide.u32 	%rd23, %r798, 4;
	add.s64 	%rd8, %rd5, %rd23;
	@%p45 bra 	$L__BB1_82;
	ld.global.u32 	%r799, [%rd8];
	xor.b32  	%r952, %r952, %r799;
	ld.global.u32 	%r800, [%rd8+4];
	xor.b32  	%r951, %r951, %r800;
	ld.global.u32 	%r801, [%rd8+8];
	xor.b32  	%r1134, %r1134, %r801;
	ld.global.u32 	%r802, [%rd8+12];
	xor.b32  	%r1133, %r1133, %r802;
	ld.global.u32 	%r803, [%rd8+16];
	xor.b32  	%r948, %r948, %r803;
$L__BB1_82:
	and.b32  	%r805, %r795, 2;
	setp.eq.s32 	%p46, %r805, 0;
	@%p46 bra 	$L__BB1_84;
	ld.global.u32 	%r806, [%rd8+20];
	xor.b32  	%r952, %r952, %r806;
	ld.global.u32 	%r807, [%rd8+24];
	xor.b32  	%r951, %r951, %r807;
	ld.global.u32 	%r808, [%rd8+28];
	xor.b32  	%r1134, %r1134, %r808;
	ld.global.u32 	%r809, [%rd8+32];
	xor.b32  	%r1133, %r1133, %r809;
	ld.global.u32 	%r810, [%rd8+36];
	xor.b32  	%r948, %r948, %r810;
$L__BB1_84:
	and.b32  	%r812, %r795, 4;
	setp.eq.s32 	%p47, %r812, 0;
	@%p47 bra 	$L__BB1_86;
	ld.global.u32 	%r813, [%rd8+40];
	xor.b32  	%r952, %r952, %r813;
	ld.global.u32 	%r814, [%rd8+44];
	xor.b32  	%r951, %r951, %r814;
	ld.global.u32 	%r815, [%rd8+48];
	xor.b32  	%r1134, %r1134, %r815;
	ld.global.u32 	%r816, [%rd8+52];
	xor.b32  	%r1133, %r1133, %r816;
	ld.global.u32 	%r817, [%rd8+56];
	xor.b32  	%r948, %r948, %r817;
$L__BB1_86:
	and.b32  	%r819, %r795, 8;
	setp.eq.s32 	%p48, %r819, 0;
	@%p48 bra 	$L__BB1_88;
	ld.global.u32 	%r820, [%rd8+60];
	xor.b32  	%r952, %r952, %r820;
	ld.global.u32 	%r821, [%rd8+64];
	xor.b32  	%r951, %r951, %r821;
	ld.global.u32 	%r822, [%rd8+68];
	xor.b32  	%r1134, %r1134, %r822;
	ld.global.u32 	%r823, [%rd8+72];
	xor.b32  	%r1133, %r1133, %r823;
	ld.global.u32 	%r824, [%rd8+76];
	xor.b32  	%r948, %r948, %r824;
$L__BB1_88:
	and.b32  	%r826, %r795, 16;
	setp.eq.s32 	%p49, %r826, 0;
	@%p49 bra 	$L__BB1_90;
	ld.global.u32 	%r827, [%rd8+80];
	xor.b32  	%r952, %r952, %r827;
	ld.global.u32 	%r828, [%rd8+84];
	xor.b32  	%r951, %r951, %r828;
	ld.global.u32 	%r829, [%rd8+88];
	xor.b32  	%r1134, %r1134, %r829;
	ld.global.u32 	%r830, [%rd8+92];
	xor.b32  	%r1133, %r1133, %r830;
	ld.global.u32 	%r831, [%rd8+96];
	xor.b32  	%r948, %r948, %r831;
$L__BB1_90:
	and.b32  	%r833, %r795, 32;
	setp.eq.s32 	%p50, %r833, 0;
	@%p50 bra 	$L__BB1_92;
	ld.global.u32 	%r834, [%rd8+100];
	xor.b32  	%r952, %r952, %r834;
	ld.global.u32 	%r835, [%rd8+104];
	xor.b32  	%r951, %r951, %r835;
	ld.global.u32 	%r836, [%rd8+108];
	xor.b32  	%r1134, %r1134, %r836;
	ld.global.u32 	%r837, [%rd8+112];
	xor.b32  	%r1133, %r1133, %r837;
	ld.global.u32 	%r838, [%rd8+116];
	xor.b32  	%r948, %r948, %r838;
$L__BB1_92:
	and.b32  	%r840, %r795, 64;
	setp.eq.s32 	%p51, %r840, 0;
	@%p51 bra 	$L__BB1_94;
	ld.global.u32 	%r841, [%rd8+120];
	xor.b32  	%r952, %r952, %r841;
	ld.global.u32 	%r842, [%rd8+124];
	xor.b32  	%r951, %r951, %r842;
	ld.global.u32 	%r843, [%rd8+128];
	xor.b32  	%r1134, %r1134, %r843;
	ld.global.u32 	%r844, [%rd8+132];
	xor.b32  	%r1133, %r1133, %r844;
	ld.global.u32 	%r845, [%rd8+136];
	xor.b32  	%r948, %r948, %r845;
$L__BB1_94:
	and.b32  	%r847, %r795, 128;
	setp.eq.s32 	%p52, %r847, 0;
	@%p52 bra 	$L__BB1_96;
	ld.global.u32 	%r848, [%rd8+140];
	xor.b32  	%r952, %r952, %r848;
	ld.global.u32 	%r849, [%rd8+144];
	xor.b32  	%r951, %r951, %r849;
	ld.global.u32 	%r850, [%rd8+148];
	xor.b32  	%r1134, %r1134, %r850;
	ld.global.u32 	%r851, [%rd8+152];
	xor.b32  	%r1133, %r1133, %r851;
	ld.global.u32 	%r852, [%rd8+156];
	xor.b32  	%r948, %r948, %r852;
$L__BB1_96:
	and.b32  	%r854, %r795, 256;
	setp.eq.s32 	%p53, %r854, 0;
	@%p53 bra 	$L__BB1_98;
	ld.global.u32 	%r855, [%rd8+160];
	xor.b32  	%r952, %r952, %r855;
	ld.global.u32 	%r856, [%rd8+164];
	xor.b32  	%r951, %r951, %r856;
	ld.global.u32 	%r857, [%rd8+168];
	xor.b32  	%r1134, %r1134, %r857;
	ld.global.u32 	%r858, [%rd8+172];
	xor.b32  	%r1133, %r1133, %r858;
	ld.global.u32 	%r859, [%rd8+176];
	xor.b32  	%r948, %r948, %r859;
$L__BB1_98:
	and.b32  	%r861, %r795, 512;
	setp.eq.s32 	%p54, %r861, 0;
	@%p54 bra 	$L__BB1_100;
	ld.global.u32 	%r862, [%rd8+180];
	xor.b32  	%r952, %r952, %r862;
	ld.global.u32 	%r863, [%rd8+184];
	xor.b32  	%r951, %r951, %r863;
	ld.global.u32 	%r864, [%rd8+188];
	xor.b32  	%r1134, %r1134, %r864;
	ld.global.u32 	%r865, [%rd8+192];
	xor.b32  	%r1133, %r1133, %r865;
	ld.global.u32 	%r866, [%rd8+196];
	xor.b32  	%r948, %r948, %r866;
$L__BB1_100:
	and.b32  	%r868, %r795, 1024;
	setp.eq.s32 	%p55, %r868, 0;
	@%p55 bra 	$L__BB1_102;
	ld.global.u32 	%r869, [%rd8+200];
	xor.b32  	%r952, %r952, %r869;
	ld.global.u32 	%r870, [%rd8+204];
	xor.b32  	%r951, %r951, %r870;
	ld.global.u32 	%r871, [%rd8+208];
	xor.b32  	%r1134, %r1134, %r871;
	ld.global.u32 	%r872, [%rd8+212];
	xor.b32  	%r1133, %r1133, %r872;
	ld.global.u32 	%r873, [%rd8+216];
	xor.b32  	%r948, %r948, %r873;
$L__BB1_102:
	and.b32  	%r875, %r795, 2048;
	setp.eq.s32 	%p56, %r875, 0;
	@%p56 bra 	$L__BB1_104;
	ld.global.u32 	%r876, [%rd8+220];
	xor.b32  	%r952, %r952, %r876;
	ld.global.u32 	%r877, [%rd8+224];
	xor.b32  	%r951, %r951, %r877;
	ld.global.u32 	%r878, [%rd8+228];
	xor.b32  	%r1134, %r1134, %r878;
	ld.global.u32 	%r879, [%rd8+232];
	xor.b32  	%r1133, %r1133, %r879;
	ld.global.u32 	%r880, [%rd8+236];
	xor.b32  	%r948, %r948, %r880;
$L__BB1_104:
	and.b32  	%r882, %r795, 4096;
	setp.eq.s32 	%p57, %r882, 0;
	@%p57 bra 	$L__BB1_106;
	ld.global.u32 	%r883, [%rd8+240];
	xor.b32  	%r952, %r952, %r883;
	ld.global.u32 	%r884, [%rd8+244];
	xor.b32  	%r951, %r951, %r884;
	ld.global.u32 	%r885, [%rd8+248];
	xor.b32  	%r1134, %r1134, %r885;
	ld.global.u32 	%r886, [%rd8+252];
	xor.b32  	%r1133, %r1133, %r886;
	ld.global.u32 	%r887, [%rd8+256];
	xor.b32  	%r948, %r948, %r887;
$L__BB1_106:
	and.b32  	%r889, %r795, 8192;
	setp.eq.s32 	%p58, %r889, 0;
	@%p58 bra 	$L__BB1_108;
	ld.global.u32 	%r890, [%rd8+260];
	xor.b32  	%r952, %r952, %r890;
	ld.global.u32 	%r891, [%rd8+264];
	xor.b32  	%r951, %r951, %r891;
	ld.global.u32 	%r892, [%rd8+268];
	xor.b32  	%r1134, %r1134, %r892;
	ld.global.u32 	%r893, [%rd8+272];
	xor.b32  	%r1133, %r1133, %r893;
	ld.global.u32 	%r894, [%rd8+276];
	xor.b32  	%r948, %r948, %r894;
$L__BB1_108:
	and.b32  	%r896, %r795, 16384;
	setp.eq.s32 	%p59, %r896, 0;
	@%p59 bra 	$L__BB1_110;
	ld.global.u32 	%r897, [%rd8+280];
	xor.b32  	%r952, %r952, %r897;
	ld.global.u32 	%r898, [%rd8+284];
	xor.b32  	%r951, %r951, %r898;
	ld.global.u32 	%r899, [%rd8+288];
	xor.b32  	%r1134, %r1134, %r899;
	ld.global.u32 	%r900, [%rd8+292];
	xor.b32  	%r1133, %r1133, %r900;
	ld.global.u32 	%r901, [%rd8+296];
	xor.b32  	%r948, %r948, %r901;
$L__BB1_110:
	and.b32  	%r903, %r795, 32768;
	setp.eq.s32 	%p60, %r903, 0;
	@%p60 bra 	$L__BB1_112;
	ld.global.u32 	%r904, [%rd8+300];
	xor.b32  	%r952, %r952, %r904;
	ld.global.u32 	%r905, [%rd8+304];
	xor.b32  	%r951, %r951, %r905;
	ld.global.u32 	%r906, [%rd8+308];
	xor.b32  	%r1134, %r1134, %r906;
	ld.global.u32 	%r907, [%rd8+312];
	xor.b32  	%r1133, %r1133, %r907;
	ld.global.u32 	%r908, [%rd8+316];
	xor.b32  	%r948, %r948, %r908;
$L__BB1_112:
	add.s32 	%r1131, %r1131, 16;
	setp.ne.s32 	%p61, %r1131, 32;
	@%p61 bra 	$L__BB1_80;
	mad.lo.s32 	%r909, %r1125, -31, %r369;
	add.s32 	%r1125, %r909, 1;
	setp.ne.s32 	%p62, %r1125, 5;
	@%p62 bra 	$L__BB1_79;
	st.local.u32 	[%rd1+4], %r952;
	st.local.v2.u32 	[%rd1+8], {%r951, %r1134};
	st.local.v2.u32 	[%rd1+16], {%r1133, %r948};
$L__BB1_115:
	shr.u64 	%rd27, %rd3, 2;
	add.s32 	%r935, %r935, 1;
	setp.gt.u64 	%p63, %rd3, 3;
	@%p63 bra 	$L__BB1_3;
$L__BB1_116:
	shr.u32 	%r910, %r952, 2;
	xor.b32  	%r911, %r910, %r952;
	shl.b32 	%r912, %r948, 4;
	shl.b32 	%r913, %r911, 1;
	xor.b32  	%r914, %r913, %r912;
	xor.b32  	%r915, %r914, %r911;
	xor.b32  	%r916, %r915, %r948;
	add.s32 	%r917, %r2, %r916;
	add.s32 	%r918, %r917, 362437;
	shr.u32 	%r919, %r951, 2;
	xor.b32  	%r920, %r919, %r951;
	shl.b32 	%r921, %r916, 4;
	shl.b32 	%r922, %r920, 1;
	xor.b32  	%r923, %r922, %r921;
	xor.b32  	%r924, %r923, %r920;
	xor.b32  	%r925, %r924, %r916;
	add.s32 	%r926, %r2, %r925;
	add.s32 	%r927, %r926, 724874;
	cvt.rn.f32.u32 	%f2, %r918;
	fma.rn.f32 	%f3, %f2, 0f2F800000, 0f2F000000;
	cvt.rn.f32.u32 	%f4, %r927;
	fma.rn.f32 	%f5, %f4, 0f30C90FDB, 0f30490FDB;
	setp.lt.f32 	%p64, %f3, 0f00800000;
	mul.f32 	%f6, %f3, 0f4B000000;
	selp.f32 	%f7, %f6, %f3, %p64;
	selp.f32 	%f8, 0fC1B80000, 0f00000000, %p64;
	mov.b32 	%r928, %f7;
	add.s32 	%r929, %r928, -1059760811;
	and.b32  	%r930, %r929, -8388608;
	sub.s32 	%r931, %r928, %r930;
	mov.b32 	%f9, %r931;
	cvt.rn.f32.s32 	%f10, %r930;
	fma.rn.f32 	%f11, %f10, 0f34000000, %f8;
	add.f32 	%f12, %f9, 0fBF800000;
	fma.rn.f32 	%f13, %f12, 0fBE055027, 0f3E1039F6;
	fma.rn.f32 	%f14, %f13, %f12, 0fBDF8CDCC;
	fma.rn.f32 	%f15, %f14, %f12, 0f3E0F2955;
	fma.rn.f32 	%f16, %f15, %f12, 0fBE2AD8B9;
	fma.rn.f32 	%f17, %f16, %f12, 0f3E4CED0B;
	fma.rn.f32 	%f18, %f17, %f12, 0fBE7FFF22;
	fma.rn.f32 	%f19, %f18, %f12, 0f3EAAAA78;
	fma.rn.f32 	%f20, %f19, %f12, 0fBF000000;
	mul.f32 	%f21, %f12, %f20;
	fma.rn.f32 	%f22, %f21, %f12, %f12;
	fma.rn.f32 	%f23, %f11, 0f3F317218, %f22;
	setp.gt.u32 	%p65, %r928, 2139095039;
	fma.rn.f32 	%f24, %f7, 0f7F800000, 0f7F800000;
	selp.f32 	%f25, %f24, %f23, %p65;
	setp.eq.f32 	%p66, %f7, 0f00000000;
	mul.f32 	%f26, %f25, 0fC0000000;
	selp.f32 	%f27, 0f7F800000, %f26, %p66;
	sqrt.rn.f32 	%f28, %f27;
	sin.approx.f32 	%f29, %f5;
	cos.approx.f32 	%f30, %f5;
	mul.f32 	%f31, %f28, %f29;
	mul.f32 	%f32, %f28, %f30;
	sqrt.rn.f32 	%f33, %f1;
	cvta.to.global.u64 	%rd24, %rd10;
	shl.b64 	%rd25, %rd2, 3;
	add.s64 	%rd26, %rd24, %rd25;
	ld.global.v2.f32 	{%f34, %f35}, [%rd26];
	fma.rn.f32 	%f36, %f31, %f33, %f34;
	fma.rn.f32 	%f37, %f33, %f32, %f35;
	st.global.v2.f32 	[%rd26], {%f36, %f37};
$L__BB1_117:
	ret;

}


// ===== COMPILED SASS (sm_100) =====

	.target	sm_100

	.elftype	@"ET_EXEC"


//--------------------- .note.nv.tkinfo           --------------------------
	.section	.note.nv.tkinfo,"",@"SHT_NOTE"
	.sectionflags	@"SHF_NOTE_NV_TKINFO"
	.tkinfo
        /*0018*/ 	.word	0x00000002
        /*0030*/ 	.string	""
        /*0030*/ 	.string	"ptxas"
        /*0030*/ 	.string	"Cuda compilation tools, release 13.0, V13.0.88"
        /*0030*/ 	.string	"Build cuda_13.0.r13.0/compiler.36424714_0"
        /*0030*/ 	.string	"-arch sm_100 -m 64 "



//--------------------- .note.nv.cuinfo           --------------------------
	.section	.note.nv.cuinfo,"",@"SHT_NOTE"
	.sectionflags	@"SHF_NOTE_NV_CUINFO"
        /*0018*/ 	.short	0x0002
        /*001a*/ 	.short	0x0064
        /*001c*/ 	.short	0x0082
	.zero		2


//--------------------- .nv.info                  --------------------------
	.section	.nv.info,"",@"SHT_CUDA_INFO"
	.align	4


	//----- nvinfo : EIATTR_REGCOUNT
	.align		4
        /*0000*/ 	.byte	0x04, 0x2f
        /*0002*/ 	.short	(.L_10 - .L_9)
	.align		4
.L_9:
        /*0004*/ 	.word	index@(_Z21generateComplexSignalP6float2iy)
        /*0008*/ 	.word	0x0000001f


	//----- nvinfo : EIATTR_FRAME_SIZE
	.align		4
.L_10:
        /*000c*/ 	.byte	0x04, 0x11
        /*000e*/ 	.short	(.L_12 - .L_11)
	.align		4
.L_11:
        /*0010*/ 	.word	index@($__internal_1_$__cuda_sm20_sqrt_rn_f32_slowpath)
        /*0014*/ 	.word	0x00000030


	//----- nvinfo : EIATTR_FRAME_SIZE
	.align		4
.L_12:
        /*0018*/ 	.byte	0x04, 0x11
        /*001a*/ 	.short	(.L_14 - .L_13)
	.align		4
.L_13:
        /*001c*/ 	.word	index@(_Z21generateComplexSignalP6float2iy)
        /*0020*/ 	.word	0x00000030


	//----- nvinfo : EIATTR_REGCOUNT
	.align		4
.L_14:
        /*0024*/ 	.byte	0x04, 0x2f
        /*0026*/ 	.short	(.L_16 - .L_15)
	.align		4
.L_15:
        /*0028*/ 	.word	index@(_Z7addAWGNP6float2fiy)
        /*002c*/ 	.word	0x0000001f


	//----- nvinfo : EIATTR_FRAME_SIZE
	.align		4
.L_16:
        /*0030*/ 	.byte	0x04, 0x11
        /*0032*/ 	.short	(.L_18 - .L_17)
	.align		4
.L_17:
        /*0034*/ 	.word	index@($__internal_0_$__cuda_sm20_sqrt_rn_f32_slowpath)
        /*0038*/ 	.word	0x00000030


	//----- nvinfo : EIATTR_FRAME_SIZE
	.align		4
.L_18:
        /*003c*/ 	.byte	0x04, 0x11
        /*003e*/ 	.short	(.L_20 - .L_19)
	.align		4
.L_19:
        /*0040*/ 	.word	index@(_Z7addAWGNP6float2fiy)
        /*0044*/ 	.word	0x00000030


	//----- nvinfo : EIATTR_MIN_STACK_SIZE
	.align		4
.L_20:
        /*0048*/ 	.byte	0x04, 0x12
        /*004a*/ 	.short	(.L_22 - .L_21)
	.align		4
.L_21:
        /*004c*/ 	.word	index@(_Z7addAWGNP6float2fiy)
        /*0050*/ 	.word	0x00000030


	//----- nvinfo : EIATTR_MIN_STACK_SIZE
	.align		4
.L_22:
        /*0054*/ 	.byte	0x04, 0x12
        /*0056*/ 	.short	(.L_24 - .L_23)
	.align		4
.L_23:
        /*0058*/ 	.word	index@(_Z21generateComplexSignalP6float2iy)
        /*005c*/ 	.word	0x00000030
.L_24:


//--------------------- .nv.compat                --------------------------
	.section	.nv.compat,"",@"SHT_CUDA_COMPAT_INFO"
	.align	4
        /*0000*/ 	.byte	0x02, 0x09, 0x00, 0x00, 0x02, 0x02, 0x01, 0x00, 0x02, 0x05, 0x05, 0x00, 0x03, 0x07, 0x01, 0x01
        /*0010*/ 	.byte	0x02, 0x03, 0x00, 0x00, 0x02, 0x06, 0x01, 0x00, 0x04, 0x0b, 0x08, 0x00, 0x01, 0x00, 0x00, 0x00
        /*0020*/ 	.byte	0x00, 0x00, 0x00, 0x00


//--------------------- .nv.info._Z7addAWGNP6float2fiy --------------------------
	.section	.nv.info._Z7addAWGNP6float2fiy,"",@"SHT_CUDA_INFO"
	.sectionflags	@""
	.align	4


	//----- nvinfo : EIATTR_CUDA_API_VERSION
	.align		4
        /*0000*/ 	.byte	0x04, 0x37
        /*0002*/ 	.short	(.L_26 - .L_25)
.L_25:
        /*0004*/ 	.word	0x00000082


	//----- nvinfo : EIATTR_KPARAM_INFO
	.align		4
.L_26:
        /*0008*/ 	.byte	0x04, 0x17
        /*000a*/ 	.short	(.L_28 - .L_27)
.L_27:
        /*000c*/ 	.word	0x00000000
        /*0010*/ 	.short	0x0003
        /*0012*/ 	.short	0x0010
        /*0014*/ 	.byte	0x00, 0xf0, 0x21, 0x00


	//----- nvinfo : EIATTR_KPARAM_INFO
	.align		4
.L_28:
        /*0018*/ 	.byte	0x04, 0x17
        /*001a*/ 	.short	(.L_30 - .L_29)
.L_29:
        /*001c*/ 	.word	0x00000000
        /*0020*/ 	.short	0x0002
        /*0022*/ 	.short	0x000c
        /*0024*/ 	.byte	0x00, 0xf0, 0x11, 0x00


	//----- nvinfo : EIATTR_KPARAM_INFO
	.align		4
.L_30:
        /*0028*/ 	.byte	0x04, 0x17
        /*002a*/ 	.short	(.L_32 - .L_31)
.L_31:
        /*002c*/ 	.word	0x00000000
        /*0030*/ 	.short	0x0001
        /*0032*/ 	.short	0x0008
        /*0034*/ 	.byte	0x00, 0xf0, 0x11, 0x00


	//----- nvinfo : EIATTR_KPARAM_INFO
	.align		4
.L_32:
        /*0038*/ 	.byte	0x04, 0x17
        /*003a*/ 	.short	(.L_34 - .L_33)
.L_33:
        /*003c*/ 	.word	0x00000000
        /*0040*/ 	.short	0x0000
        /*0042*/ 	.short	0x0000
        /*0044*/ 	.byte	0x00, 0xf5, 0x21, 0x00


	//----- nvinfo : EIATTR_SPARSE_MMA_MASK
	.align		4
.L_34:
        /*0048*/ 	.byte	0x03, 0x50
        /*004a*/ 	.short	0x0000


	//----- nvinfo : EIATTR_MAXREG_COUNT
	.align		4
        /*004c*/ 	.byte	0x03, 0x1b
        /*004e*/ 	.short	0x00ff


	//----- nvinfo : EIATTR_MERCURY_ISA_VERSION
	.align		4
        /*0050*/ 	.byte	0x03, 0x5f
        /*0052*/ 	.short	0x0101


	//----- nvinfo : EIATTR_VRC_CTA_INIT_COUNT
	.align		4
        /*0054*/ 	.byte	0x02, 0x4a
	.zero		1
	.zero		1


	//----- nvinfo : EIATTR_EXIT_INSTR_OFFSETS
	.align		4
        /*0058*/ 	.byte	0x04, 0x1c
        /*005a*/ 	.short	(.L_36 - .L_35)


	//   ....[0]....
.L_35:
        /*005c*/ 	.word	0x00000080


	//   ....[1]....
        /*0060*/ 	.word	0x00002cf0


	//----- nvinfo : EIATTR_CRS_STACK_SIZE
	.align		4
.L_36:
        /*0064*/ 	.byte	0x04, 0x1e
        /*0066*/ 	.short	(.L_38 - .L_37)
.L_37:
        /*0068*/ 	.word	0x00000000


	//----- nvinfo : EIATTR_CBANK_PARAM_SIZE
	.align		4
.L_38:
        /*006c*/ 	.byte	0x03, 0x19
        /*006e*/ 	.short	0x0018


	//----- nvinfo : EIATTR_PARAM_CBANK
	.align		4
        /*0070*/ 	.byte	0x04, 0x0a
        /*0072*/ 	.short	(.L_40 - .L_39)
	.align		4
.L_39:
        /*0074*/ 	.word	index@(.nv.constant0._Z7addAWGNP6float2fiy)
        /*0078*/ 	.short	0x0380
        /*007a*/ 	.short	0x0018


	//----- nvinfo : EIATTR_SW_WAR
	.align		4
.L_40:
        /*007c*/ 	.byte	0x04, 0x36
        /*007e*/ 	.short	(.L_42 - .L_41)
.L_41:
        /*0080*/ 	.word	0x00000008
.L_42:


//--------------------- .nv.info._Z21generateComplexSignalP6float2iy --------------------------
	.section	.nv.info._Z21generateComplexSignalP6float2iy,"",@"SHT_CUDA_INFO"
	.sectionflags	@""
	.align	4


	//----- nvinfo : EIATTR_CUDA_API_VERSION
	.align		4
        /*0000*/ 	.byte	0x04, 0x37
        /*0002*/ 	.short	(.L_44 - .L_43)
.L_43:
        /*0004*/ 	.word	0x00000082


	//----- nvinfo : EIATTR_KPARAM_INFO
	.align		4
.L_44:
        /*0008*/ 	.byte	0x04, 0x17
        /*000a*/ 	.short	(.L_46 - .L_45)
.L_45:
        /*000c*/ 	.word	0x00000000
        /*0010*/ 	.short	0x0002
        /*0012*/ 	.short	0x0010
        /*0014*/ 	.byte	0x00, 0xf0, 0x21, 0x00


	//----- nvinfo : EIATTR_KPARAM_INFO
	.align		4
.L_46:
        /*0018*/ 	.byte	0x04, 0x17
        /*001a*/ 	.short	(.L_48 - .L_47)
.L_47:
        /*001c*/ 	.word	0x00000000
        /*0020*/ 	.short	0x0001
        /*0022*/ 	.short	0x0008
        /*0024*/ 	.byte	0x00, 0xf0, 0x11, 0x00


	//----- nvinfo : EIATTR_KPARAM_INFO
	.align		4
.L_48:
        /*0028*/ 	.byte	0x04, 0x17
        /*002a*/ 	.short	(.L_50 - .L_49)
.L_49:
        /*002c*/ 	.word	0x00000000
        /*0030*/ 	.short	0x0000
        /*0032*/ 	.short	0x0000
        /*0034*/ 	.byte	0x00, 0xf5, 0x21, 0x00


	//----- nvinfo : EIATTR_SPARSE_MMA_MASK
	.align		4
.L_50:
        /*0038*/ 	.byte	0x03, 0x50
        /*003a*/ 	.short	0x0000


	//----- nvinfo : EIATTR_MAXREG_COUNT
	.align		4
        /*003c*/ 	.byte	0x03, 0x1b
        /*003e*/ 	.short	0x00ff


	//----- nvinfo : EIATTR_MERCURY_ISA_VERSION
	.align		4
        /*0040*/ 	.byte	0x03, 0x5f
        /*0042*/ 	.short	0x0101


	//----- nvinfo : EIATTR_VRC_CTA_INIT_COUNT
	.align		4
        /*0044*/ 	.byte	0x02, 0x4a
	.zero		1
	.zero		1


	//----- nvinfo : EIATTR_EXIT_INSTR_OFFSETS
	.align		4
        /*0048*/ 	.byte	0x04, 0x1c
        /*004a*/ 	.short	(.L_52 - .L_51)


	//   ....[0]....
.L_51:
        /*004c*/ 	.word	0x00000080


	//   ....[1]....
        /*0050*/ 	.word	0x00002bb0


	//----- nvinfo : EIATTR_CRS_STACK_SIZE
	.align		4
.L_52:
        /*0054*/ 	.byte	0x04, 0x1e
        /*0056*/ 	.short	(.L_54 - .L_53)
.L_53:
        /*0058*/ 	.word	0x00000000


	//----- nvinfo : EIATTR_CBANK_PARAM_SIZE
	.align		4
.L_54:
        /*005c*/ 	.byte	0x03, 0x19
        /*005e*/ 	.short	0x0018


	//----- nvinfo : EIATTR_PARAM_CBANK
	.align		4
        /*0060*/ 	.byte	0x04, 0x0a
        /*0062*/ 	.short	(.L_56 - .L_55)
	.align		4
.L_55:
        /*0064*/ 	.word	index@(.nv.constant0._Z21generateComplexSignalP6float2iy)
        /*0068*/ 	.short	0x0380
        /*006a*/ 	.short	0x0018


	//----- nvinfo : EIATTR_SW_WAR
	.align		4
.L_56:
        /*006c*/ 	.byte	0x04, 0x36
        /*006e*/ 	.short	(.L_58 - .L_57)
.L_57:
        /*0070*/ 	.word	0x00000008
.L_58:


//--------------------- .nv.callgraph             --------------------------
	.section	.nv.callgraph,"",@"SHT_CUDA_CALLGRAPH"
	.align	4
	.sectionentsize	8
	.align		4
        /*0000*/ 	.word	0x00000000
	.align		4
        /*0004*/ 	.word	0xffffffff
	.align		4
        /*0008*/ 	.word	0x00000000
	.align		4
        /*000c*/ 	.word	0xfffffffe
	.align		4
        /*0010*/ 	.word	0x00000000
	.align		4
        /*0014*/ 	.word	0xfffffffd
	.align		4
        /*0018*/ 	.word	0x00000000
	.align		4
        /*001c*/ 	.word	0xfffffffc


//--------------------- .nv.constant4             --------------------------
	.section	.nv.constant4,"a",@progbits
	.align	8
	.align		8
.nv.constant4:
        /*0000*/ 	.dword	precalc_xorwow_matrix
	.align		8
        /*0008*/ 	.dword	precalc_xorwow_offset_matrix
	.align		8
        /*0010*/ 	.dword	mrg32k3aM1
	.align		8
        /*0018*/ 	.dword	mrg32k3aM2
	.align		8
        /*0020*/ 	.dword	mrg32k3aM1SubSeq
	.align		8
        /*0028*/ 	.dword	mrg32k3aM2SubSeq
	.align		8
        /*0030*/ 	.dword	mrg32k3aM1Seq
	.align		8
        /*0038*/ 	.dword	mrg32k3aM2Seq


//--------------------- .nv.constant3             --------------------------
	.section	.nv.constant3,"a",@progbits
	.align	8
.nv.constant3:
	.type		__cr_lgamma_table,@object
	.size		__cr_lgamma_table,(.L_8 - __cr_lgamma_table)
__cr_lgamma_table:
        /*0000*/ 	.byte	0x00, 0x00, 0x00, 0x00, 0x00, 0x00, 0x00, 0x00, 0x00, 0x00, 0x00, 0x00, 0x00, 0x00, 0x00, 0x00
        /*0010*/ 	.byte	0xef, 0x39, 0xfa, 0xfe, 0x42, 0x2e, 0xe6, 0x3f, 0x02, 0x20, 0x2a, 0xfa, 0x0b, 0xab, 0xfc, 0x3f
        /*0020*/ 	.byte	0xf9, 0x2c, 0x92, 0x7c, 0xa7, 0x6c, 0x09, 0x40, 0xc9, 0x79, 0x44, 0x3c, 0x64, 0x26, 0x13, 0x40
        /*0030*/ 	.byte	0xca, 0x01, 0xcf, 0x3a, 0x27, 0x51, 0x1a, 0x40, 0x30, 0xcc, 0x2d, 0xf3, 0xe1, 0x0c, 0x21, 0x40
        /*0040*/ 	.byte	0x0d, 0xb7, 0xfc, 0x82, 0x8e, 0x35, 0x25, 0x40
.L_8:


//--------------------- .text._Z7addAWGNP6float2fiy --------------------------
	.section	.text._Z7addAWGNP6float2fiy,"ax",@progbits
	.align	128
        .global         _Z7addAWGNP6float2fiy
        .type           _Z7addAWGNP6float2fiy,@function
        .size           _Z7addAWGNP6float2fiy,(.L_x_35 - _Z7addAWGNP6float2fiy)
        .other          _Z7addAWGNP6float2fiy,@"STO_CUDA_ENTRY STV_DEFAULT"
_Z7addAWGNP6float2fiy:
.text._Z7addAWGNP6float2fiy:
[----:B------:R-:W0:Y:S01]  /*0000*/  LDC R1, c[0x0][0x37c] ;  /* 0x0000df00ff017b82 */ /* 0x000e220000000800 */
[----:B------:R-:W1:Y:S07]  /*0010*/  S2R R3, SR_TID.X ;  /* 0x0000000000037919 */ /* 0x000e6e0000002100 */
[----:B------:R-:W1:Y:S01]  /*0020*/  S2UR UR4, SR_CTAID.X ;  /* 0x00000000000479c3 */ /* 0x000e620000002500 */
[----:B------:R-:W2:Y:S01]  /*0030*/  LDCU UR5, c[0x0][0x38c] ;  /* 0x00007180ff0577ac */ /* 0x000ea20008000800 */
[----:B0-----:R-:W-:-:S06]  /*0040*/  VIADD R1, R1, 0xffffffd0 ;  /* 0xffffffd001017836 */ /* 0x001fcc0000000000 */
[----:B------:R-:W1:Y:S02]  /*0050*/  LDC R10, c[0x0][0x360] ;  /* 0x0000d800ff0a7b82 */ /* 0x000e640000000800 */
[----:B-1----:R-:W-:-:S05]  /*0060*/  IMAD R10, R10, UR4, R3 ;  /* 0x000000040a0a7c24 */ /* 0x002fca000f8e0203 */
[----:B--2---:R-:W-:-:S13]  /*0070*/  ISETP.GE.AND P0, PT, R10, UR5, PT ;  /* 0x000000050a007c0c */ /* 0x004fda000bf06270 */
[----:B------:R-:W-:Y:S05]  /*0080*/  @P0 EXIT ;  /* 0x000000000000094d */ /* 0x000fea0003800000 */
[----:B------:R-:W0:Y:S01]  /*0090*/  LDC.64 R2, c[0x0][0x390] ;  /* 0x0000e400ff027b82 */ /* 0x000e220000000a00 */
[----:B------:R-:W-:Y:S01]  /*00a0*/  ISETP.NE.AND P0, PT, R10, RZ, PT ;  /* 0x000000ff0a00720c */ /* 0x000fe20003f05270 */
[----:B------:R-:W1:Y:S01]  /*00b0*/  LDCU.64 UR6, c[0x0][0x358] ;  /* 0x00006b00ff0677ac */ /* 0x000e620008000a00 */
[----:B------:R-:W-:Y:S01]  /*00c0*/  BSSY.RECONVERGENT B0, `(.L_x_0) ;  /* 0x0000262000007945 */ /* 0x000fe20003800200 */
[----:B0-----:R-:W-:Y:S02]  /*00d0*/  LOP3.LUT R0, R2, 0xaad26b49, RZ, 0x3c, !PT ;  /* 0xaad26b4902007812 */ /* 0x001fe400078e3cff */
[----:B------:R-:W-:-:S03]  /*00e0*/  LOP3.LUT R2, R3, 0xf7dcefdd, RZ, 0x3c, !PT ;  /* 0xf7dcefdd03027812 */ /* 0x000fc600078e3cff */
[----:B------:R-:W-:Y:S02]  /*00f0*/  IMAD R0, R0, 0x4182bed5, RZ ;  /* 0x4182bed500007824 */ /* 0x000fe400078e02ff */
[----:B------:R-:W-:Y:S02]  /*0100*/  IMAD R9, R2, -0x658354e5, RZ ;  /* 0x9a7cab1b02097824 */ /* 0x000fe400078e02ff */
[C---:B------:R-:W-:Y:S01]  /*0110*/  VIADD R3, R0.reuse, 0x75bcd15 ;  /* 0x075bcd1500037836 */ /* 0x040fe20000000000 */
[C---:B------:R-:W-:Y:S01]  /*0120*/  LOP3.LUT R6, R0.reuse, 0x159a55e5, RZ, 0x3c, !PT ;  /* 0x159a55e500067812 */ /* 0x040fe200078e3cff */
[C---:B------:R-:W-:Y:S01]  /*0130*/  VIADD R5, R0.reuse, 0x583f19 ;  /* 0x00583f1900057836 */ /* 0x040fe20000000000 */
[----:B------:R-:W-:Y:S01]  /*0140*/  IADD3 R2, PT, PT, R0, 0x64f0c9, R9 ;  /* 0x0064f0c900027810 */ /* 0x000fe20007ffe009 */
[C---:B------:R-:W-:Y:S01]  /*0150*/  VIADD R7, R9.reuse, 0x1f123bb5 ;  /* 0x1f123bb509077836 */ /* 0x040fe20000000000 */
[----:B------:R-:W-:Y:S02]  /*0160*/  LOP3.LUT R4, R9, 0x5491333, RZ, 0x3c, !PT ;  /* 0x0549133309047812 */ /* 0x000fe400078e3cff */
[----:B------:R-:W-:Y:S01]  /*0170*/  SHF.R.S32.HI R0, RZ, 0x1f, R10 ;  /* 0x0000001fff007819 */ /* 0x000fe2000001140a */
[----:B------:R0:W-:Y:S04]  /*0180*/  STL.64 [R1], R2 ;  /* 0x0000000201007387 */ /* 0x0001e80000100a00 */
[----:B------:R0:W-:Y:S04]  /*0190*/  STL.64 [R1+0x8], R6 ;  /* 0x0000080601007387 */ /* 0x0001e80000100a00 */
[----:B------:R0:W-:Y:S01]  /*01a0*/  STL.64 [R1+0x10], R4 ;  /* 0x0000100401007387 */ /* 0x0001e20000100a00 */
[----:B-1----:R-:W-:Y:S05]  /*01b0*/  @!P0 BRA `(.L_x_1) ;  /* 0x0000002400488947 */ /* 0x002fea0003800000 */
[----:B------:R-:W-:Y:S02]  /*01c0*/  IMAD.MOV.U32 R13, RZ, RZ, R0 ;  /* 0x000000ffff0d7224 */ /* 0x000fe400078e0000 */
[----:B------:R-:W-:Y:S02]  /*01d0*/  IMAD.MOV.U32 R11, RZ, RZ, RZ ;  /* 0x000000ffff0b7224 */ /* 0x000fe400078e00ff */
[----:B0-----:R-:W-:-:S07]  /*01e0*/  IMAD.MOV.U32 R2, RZ, RZ, R10 ;  /* 0x000000ffff027224 */ /* 0x001fce00078e000a */
.L_x_10:
[----:B------:R-:W-:Y:S01]  /*01f0*/  LOP3.LUT R0, R2, 0x3, RZ, 0xc0, !PT ;  /* 0x0000000302007812 */ /* 0x000fe200078ec0ff */
[----:B------:R-:W-:Y:S03]  /*0200*/  BSSY.RECONVERGENT B1, `(.L_x_2) ;  /* 0x0000247000017945 */ /* 0x000fe60003800200 */
[----:B------:R-:W-:-:S04]  /*0210*/  ISETP.NE.U32.AND P0, PT, R0, RZ, PT ;  /* 0x000000ff0000720c */ /* 0x000fc80003f05070 */
[----:B------:R-:W-:-:S13]  /*0220*/  ISETP.NE.AND.EX P0, PT, RZ, RZ, PT, P0 ;  /* 0x000000ffff00720c */ /* 0x000fda0003f05300 */
[----:B0-----:R-:W-:Y:S05]  /*0230*/  @!P0 BRA `(.L_x_3) ;  /* 0x00000024000c8947 */ /* 0x001fea0003800000 */
[----:B------:R-:W0:Y:S01]  /*0240*/  LDC.64 R8, c[0x4][RZ] ;  /* 0x01000000ff087b82 */ /* 0x000e220000000a00 */
[----:B------:R-:W-:Y:S01]  /*0250*/  IMAD.MOV.U32 R0, RZ, RZ, RZ ;  /* 0x000000ffff007224 */ /* 0x000fe200078e00ff */
[----:B------:R-:W-:Y:S02]  /*0260*/  CS2R R4, SRZ ;  /* 0x0000000000047805 */ /* 0x000fe4000001ff00 */
[----:B------:R-:W-:Y:S01]  /*0270*/  CS2R R6, SRZ ;  /* 0x0000000000067805 */ /* 0x000fe2000001ff00 */
[----:B------:R-:W-:Y:S02]  /*0280*/  IMAD.MOV.U32 R3, RZ, RZ, RZ ;  /* 0x000000ffff037224 */ /* 0x000fe400078e00ff */
[----:B0-----:R-:W-:-:S07]  /*0290*/  IMAD.WIDE.U32 R8, R11, 0xc80, R8 ;  /* 0x00000c800b087825 */ /* 0x001fce00078e0008 */
.L_x_5:
[----:B------:R-:W-:-:S06]  /*02a0*/  IMAD R12, R0, 0x4, R1 ;  /* 0x00000004000c7824 */ /* 0x000fcc00078e0201 */
[----:B------:R-:W5:Y:S01]  /*02b0*/  LDL R12, [R12+0x4] ;  /* 0x000004000c0c7983 */ /* 0x000f620000100800 */
[----:B------:R-:W-:-:S05]  /*02c0*/  UMOV UR4, URZ ;  /* 0x000000ff00047c82 */ /* 0x000fca0008000000 */
.L_x_4:
[----:B-----5:R-:W-:Y:S01]  /*02d0*/  SHF.R.U32.HI R22, RZ, UR4, R12 ;  /* 0x00000004ff167c19 */ /* 0x020fe2000801160c */
[----:B------:R-:W-:-:S03]  /*02e0*/  IMAD.SHL.U32 R14, R0, 0x20, RZ ;  /* 0x00000020000e7824 */ /* 0x000fc600078e00ff */
[----:B------:R-:W-:Y:S01]  /*02f0*/  LOP3.LUT R15, R22, 0x1, RZ, 0xc0, !PT ;  /* 0x00000001160f7812 */ /* 0x000fe200078ec0ff */
[----:B------:R-:W-:-:S03]  /*0300*/  VIADD R14, R14, UR4 ;  /* 0x000000040e0e7c36 */ /* 0x000fc60008000000 */
[----:B------:R-:W-:Y:S01]  /*0310*/  ISETP.NE.U32.AND P0, PT, R15, 0x1, PT ;  /* 0x000000010f00780c */ /* 0x000fe20003f05070 */
[----:B------:R-:W-:-:S03]  /*0320*/  IMAD R15, R14, 0x5, RZ ;  /* 0x000000050e0f7824 */ /* 0x000fc600078e02ff */
[----:B------:R-:W-:Y:S01]  /*0330*/  R2P PR, R22, 0x7e ;  /* 0x0000007e16007804 */ /* 0x000fe20000000000 */
[----:B------:R-:W-:-:S08]  /*0340*/  IMAD.WIDE.U32 R14, R15, 0x4, R8 ;  /* 0x000000040f0e7825 */ /* 0x000fd000078e0008 */
[----:B------:R-:W2:Y:S04]  /*0350*/  @!P0 LDG.E R16, desc[UR6][R14.64+0x10] ;  /* 0x000010060e108981 */ /* 0x000ea8000c1e1900 */
[----:B------:R-:W3:Y:S04]  /*0360*/  @P1 LDG.E R18, desc[UR6][R14.64+0x24] ;  /* 0x000024060e121981 */ /* 0x000ee8000c1e1900 */
[----:B------:R-:W4:Y:S04]  /*0370*/  @P2 LDG.E R20, desc[UR6][R14.64+0x38] ;  /* 0x000038060e142981 */ /* 0x000f28000c1e1900 */
[----:B------:R-:W4:Y:S04]  /*0380*/  @P3 LDG.E R24, desc[UR6][R14.64+0x4c] ;  /* 0x00004c060e183981 */ /* 0x000f28000c1e1900 */
[----:B------:R-:W4:Y:S04]  /*0390*/  @P4 LDG.E R26, desc[UR6][R14.64+0x60] ;  /* 0x000060060e1a4981 */ /* 0x000f28000c1e1900 */
[----:B------:R-:W4:Y:S04]  /*03a0*/  @!P0 LDG.E R17, desc[UR6][R14.64+0x4] ;  /* 0x000004060e118981 */ /* 0x000f28000c1e1900 */
[----:B------:R-:W4:Y:S04]  /*03b0*/  @!P0 LDG.E R19, desc[UR6][R14.64+0xc] ;  /* 0x00000c060e138981 */ /* 0x000f28000c1e1900 */
[----:B------:R-:W4:Y:S04]  /*03c0*/  @P1 LDG.E R21, desc[UR6][R14.64+0x18] ;  /* 0x000018060e151981 */ /* 0x000f28000c1e1900 */
[----:B------:R-:W4:Y:S04]  /*03d0*/  @P3 LDG.E R23, desc[UR6][R14.64+0x40] ;  /* 0x000040060e173981 */ /* 0x000f28000c1e1900 */
[----:B------:R-:W4:Y:S04]  /*03e0*/  @P5 LDG.E R25, desc[UR6][R14.64+0x70] ;  /* 0x000070060e195981 */ /* 0x000f28000c1e1900 */
[----:B------:R-:W4:Y:S01]  /*03f0*/  @P6 LDG.E R28, desc[UR6][R14.64+0x88] ;  /* 0x000088060e1c6981 */ /* 0x000f22000c1e1900 */
[----:B--2---:R-:W-:-:S03]  /*0400*/  @!P0 LOP3.LUT R5, R5, R16, RZ, 0x3c, !PT ;  /* 0x0000001005058212 */ /* 0x004fc600078e3cff */
[----:B------:R-:W2:Y:S01]  /*0410*/  @!P0 LDG.E R16, desc[UR6][R14.64] ;  /* 0x000000060e108981 */ /* 0x000ea2000c1e1900 */
[----:B---3--:R-:W-:-:S03]  /*0420*/  @P1 LOP3.LUT R5, R5, R18, RZ, 0x3c, !PT ;  /* 0x0000001205051212 */ /* 0x008fc600078e3cff */
[----:B------:R-:W3:Y:S01]  /*0430*/  @!P0 LDG.E R18, desc[UR6][R14.64+0x8] ;  /* 0x000008060e128981 */ /* 0x000ee2000c1e1900 */
[----:B----4-:R-:W-:-:S03]  /*0440*/  @P2 LOP3.LUT R5, R5, R20, RZ, 0x3c, !PT ;  /* 0x0000001405052212 */ /* 0x010fc600078e3cff */
[----:B------:R-:W4:Y:S01]  /*0450*/  @P1 LDG.E R20, desc[UR6][R14.64+0x14] ;  /* 0x000014060e141981 */ /* 0x000f22000c1e1900 */
[----:B------:R-:W-:-:S03]  /*0460*/  @P3 LOP3.LUT R5, R5, R24, RZ, 0x3c, !PT ;  /* 0x0000001805053212 */ /* 0x000fc600078e3cff */
[----:B------:R-:W4:Y:S01]  /*0470*/  @P5 LDG.E R24, desc[UR6][R14.64+0x74] ;  /* 0x000074060e185981 */ /* 0x000f22000c1e1900 */
[----:B------:R-:W-:-:S03]  /*0480*/  @P4 LOP3.LUT R5, R5, R26, RZ, 0x3c, !PT ;  /* 0x0000001a05054212 */ /* 0x000fc600078e3cff */
[----:B------:R-:W4:Y:S01]  /*0490*/  @P3 LDG.E R26, desc[UR6][R14.64+0x44] ;  /* 0x000044060e1a3981 */ /* 0x000f22000c1e1900 */
[----:B------:R-:W-:-:S03]  /*04a0*/  @!P0 LOP3.LUT R6, R6, R17, RZ, 0x3c, !PT ;  /* 0x0000001106068212 */ /* 0x000fc600078e3cff */
[----:B------:R-:W4:Y:S01]  /*04b0*/  @P1 LDG.E R17, desc[UR6][R14.64+0x20] ;  /* 0x000020060e111981 */ /* 0x000f22000c1e1900 */
[----:B------:R-:W-:-:S03]  /*04c0*/  @!P0 LOP3.LUT R4, R4, R19, RZ, 0x3c, !PT ;  /* 0x0000001304048212 */ /* 0x000fc600078e3cff */
[----:B------:R-:W4:Y:S01]  /*04d0*/  @P2 LDG.E R19, desc[UR6][R14.64+0x2c] ;  /* 0x00002c060e132981 */ /* 0x000f22000c1e1900 */
[----:B------:R-:W-:-:S03]  /*04e0*/  @P1 LOP3.LUT R6, R6, R21, RZ, 0x3c, !PT ;  /* 0x0000001506061212 */ /* 0x000fc600078e3cff */
[----:B------:R-:W4:Y:S01]  /*04f0*/  @P2 LDG.E R21, desc[UR6][R14.64+0x34] ;  /* 0x000034060e152981 */ /* 0x000f22000c1e1900 */
[----:B--2---:R-:W-:-:S03]  /*0500*/  @!P0 LOP3.LUT R3, R3, R16, RZ, 0x3c, !PT ;  /* 0x0000001003038212 */ /* 0x004fc600078e3cff */
[----:B------:R-:W2:Y:S01]  /*0510*/  @P1 LDG.E R16, desc[UR6][R14.64+0x1c] ;  /* 0x00001c060e101981 */ /* 0x000ea2000c1e1900 */
[----:B---3--:R-:W-:-:S03]  /*0520*/  @!P0 LOP3.LUT R7, R7, R18, RZ, 0x3c, !PT ;  /* 0x0000001207078212 */ /* 0x008fc600078e3cff */
[----:B------:R-:W3:Y:S01]  /*0530*/  @P2 LDG.E R18, desc[UR6][R14.64+0x28] ;  /* 0x000028060e122981 */ /* 0x000ee2000c1e1900 */
[----:B----4-:R-:W-:-:S03]  /*0540*/  @P1 LOP3.LUT R3, R3, R20, RZ, 0x3c, !PT ;  /* 0x0000001403031212 */ /* 0x010fc600078e3cff */
[----:B------:R-:W4:Y:S01]  /*0550*/  @P2 LDG.E R20, desc[UR6][R14.64+0x30] ;  /* 0x000030060e142981 */ /* 0x000f22000c1e1900 */
[----:B------:R-:W-:-:S03]  /*0560*/  @P5 LOP3.LUT R5, R5, R24, RZ, 0x3c, !PT ;  /* 0x0000001805055212 */ /* 0x000fc600078e3cff */
[----:B------:R-:W4:Y:S01]  /*0570*/  @P3 LDG.E R24, desc[UR6][R14.64+0x3c] ;  /* 0x00003c060e183981 */ /* 0x000f22000c1e1900 */
[----:B------:R-:W-:-:S03]  /*0580*/  @P1 LOP3.LUT R4, R4, R17, RZ, 0x3c, !PT ;  /* 0x0000001104041212 */ /* 0x000fc600078e3cff */
[----:B------:R-:W4:Y:S01]  /*0590*/  @P3 LDG.E R17, desc[UR6][R14.64+0x48] ;  /* 0x000048060e113981 */ /* 0x000f22000c1e1900 */
[----:B------:R-:W-:-:S03]  /*05a0*/  @P2 LOP3.LUT R6, R6, R19, RZ, 0x3c, !PT ;  /* 0x0000001306062212 */ /* 0x000fc600078e3cff */
[----:B------:R-:W4:Y:S01]  /*05b0*/  @P4 LDG.E R19, desc[UR6][R14.64+0x54] ;  /* 0x000054060e134981 */ /* 0x000f22000c1e1900 */
[----:B------:R-:W-:Y:S02]  /*05c0*/  @P2 LOP3.LUT R4, R4, R21, RZ, 0x3c, !PT ;  /* 0x0000001504042212 */ /* 0x000fe400078e3cff */
[----:B------:R-:W-:Y:S01]  /*05d0*/  @P3 LOP3.LUT R6, R6, R23, RZ, 0x3c, !PT ;  /* 0x0000001706063212 */ /* 0x000fe200078e3cff */
[----:B------:R-:W4:Y:S04]  /*05e0*/  @P4 LDG.E R21, desc[UR6][R14.64+0x5c] ;  /* 0x00005c060e154981 */ /* 0x000f28000c1e1900 */
[----:B------:R-:W4:Y:S01]  /*05f0*/  @P5 LDG.E R23, desc[UR6][R14.64+0x68] ;  /* 0x000068060e175981 */ /* 0x000f22000c1e1900 */
[----:B--2---:R-:W-:-:S03]  /*0600*/  @P1 LOP3.LUT R7, R7, R16, RZ, 0x3c, !PT ;  /* 0x0000001007071212 */ /* 0x004fc600078e3cff */
[----:B------:R-:W2:Y:S01]  /*0610*/  @P4 LDG.E R16, desc[UR6][R14.64+0x50] ;  /* 0x000050060e104981 */ /* 0x000ea2000c1e1900 */
[----:B---3--:R-:W-:-:S03]  /*0620*/  @P2 LOP3.LUT R3, R3, R18, RZ, 0x3c, !PT ;  /* 0x0000001203032212 */ /* 0x008fc600078e3cff */
[----:B------:R-:W3:Y:S01]  /*0630*/  @P4 LDG.E R18, desc[UR6][R14.64+0x58] ;  /* 0x000058060e124981 */ /* 0x000ee2000c1e1900 */
[----:B----4-:R-:W-:-:S03]  /*0640*/  @P2 LOP3.LUT R7, R7, R20, RZ, 0x3c, !PT ;  /* 0x0000001407072212 */ /* 0x010fc600078e3cff */
[----:B------:R-:W4:Y:S01]  /*0650*/  @P5 LDG.E R20, desc[UR6][R14.64+0x64] ;  /* 0x000064060e145981 */ /* 0x000f22000c1e1900 */
[----:B------:R-:W-:-:S03]  /*0660*/  @P3 LOP3.LUT R3, R3, R24, RZ, 0x3c, !PT ;  /* 0x0000001803033212 */ /* 0x000fc600078e3cff */
[----:B------:R-:W4:Y:S01]  /*0670*/  @P5 LDG.E R24, desc[UR6][R14.64+0x6c] ;  /* 0x00006c060e185981 */ /* 0x000f22000c1e1900 */
[----:B------:R-:W-:Y:S02]  /*0680*/  LOP3.LUT P0, RZ, R22, 0x80, RZ, 0xc0, !PT ;  /* 0x0000008016ff7812 */ /* 0x000fe4000780c0ff */
[----:B------:R-:W-:Y:S02]  /*0690*/  @P3 LOP3.LUT R7, R7, R26, RZ, 0x3c, !PT ;  /* 0x0000001a07073212 */ /* 0x000fe400078e3cff */
[----:B------:R-:W-:Y:S02]  /*06a0*/  @P3 LOP3.LUT R4, R4, R17, RZ, 0x3c, !PT ;  /* 0x0000001104043212 */ /* 0x000fe400078e3cff */
[----:B------:R-:W4:Y:S01]  /*06b0*/  @P6 LDG.E R17, desc[UR6][R14.64+0x7c] ;  /* 0x00007c060e116981 */ /* 0x000f22000c1e1900 */
[----:B------:R-:W-:-:S03]  /*06c0*/  @P4 LOP3.LUT R6, R6, R19, RZ, 0x3c, !PT ;  /* 0x0000001306064212 */ /* 0x000fc600078e3cff */
[----:B------:R-:W4:Y:S01]  /*06d0*/  @P6 LDG.E R19, desc[UR6][R14.64+0x84] ;  /* 0x000084060e136981 */ /* 0x000f22000c1e1900 */
[----:B------:R-:W-:-:S03]  /*06e0*/  @P4 LOP3.LUT R4, R4, R21, RZ, 0x3c, !PT ;  /* 0x0000001504044212 */ /* 0x000fc600078e3cff */
[----:B------:R-:W4:Y:S01]  /*06f0*/  @P0 LDG.E R26, desc[UR6][R14.64+0x9c] ;  /* 0x00009c060e1a0981 */ /* 0x000f22000c1e1900 */
[----:B------:R-:W-:-:S03]  /*0700*/  @P5 LOP3.LUT R6, R6, R23, RZ, 0x3c, !PT ;  /* 0x0000001706065212 */ /* 0x000fc600078e3cff */
        /* <DEDUP_REMOVED lines=10> */
[----:B------:R-:W-:Y:S02]  /*07b0*/  @P5 LOP3.LUT R4, R4, R25, RZ, 0x3c, !PT ;  /* 0x0000001904045212 */ /* 0x000fe400078e3cff */
[----:B------:R-:W-:Y:S02]  /*07c0*/  @P6 LOP3.LUT R5, R5, R28, RZ, 0x3c, !PT ;  /* 0x0000001c05056212 */ /* 0x000fe400078e3cff */
[----:B------:R-:W-:Y:S02]  /*07d0*/  @P6 LOP3.LUT R6, R6, R17, RZ, 0x3c, !PT ;  /* 0x0000001106066212 */ /* 0x000fe400078e3cff */
[----:B------:R-:W-:Y:S02]  /*07e0*/  @P6 LOP3.LUT R4, R4, R19, RZ, 0x3c, !PT ;  /* 0x0000001304046212 */ /* 0x000fe400078e3cff */
[----:B------:R-:W-:Y:S02]  /*07f0*/  @P0 LOP3.LUT R5, R5, R26, RZ, 0x3c, !PT ;  /* 0x0000001a05050212 */ /* 0x000fe400078e3cff */
[----:B------:R-:W-:-:S02]  /*0800*/  @P0 LOP3.LUT R6, R6, R21, RZ, 0x3c, !PT ;  /* 0x0000001506060212 */ /* 0x000fc400078e3cff */
[----:B------:R-:W-:Y:S02]  /*0810*/  @P0 LOP3.LUT R4, R4, R23, RZ, 0x3c, !PT ;  /* 0x0000001704040212 */ /* 0x000fe400078e3cff */
[----:B--2---:R-:W-:Y:S02]  /*0820*/  @P6 LOP3.LUT R3, R3, R16, RZ, 0x3c, !PT ;  /* 0x0000001003036212 */ /* 0x004fe400078e3cff */
[----:B---3--:R-:W-:Y:S02]  /*0830*/  @P6 LOP3.LUT R7, R7, R18, RZ, 0x3c, !PT ;  /* 0x0000001207076212 */ /* 0x008fe400078e3cff */
[----:B----4-:R-:W-:Y:S02]  /*0840*/  @P0 LOP3.LUT R3, R3, R20, RZ, 0x3c, !PT ;  /* 0x0000001403030212 */ /* 0x010fe400078e3cff */
[----:B------:R-:W-:Y:S02]  /*0850*/  @P0 LOP3.LUT R7, R7, R24, RZ, 0x3c, !PT ;  /* 0x0000001807070212 */ /* 0x000fe400078e3cff */
[----:B------:R-:W-:-:S13]  /*0860*/  R2P PR, R22.B1, 0x7f ;  /* 0x0000007f16007804 */ /* 0x000fda0000001000 */
[----:B------:R-:W2:Y:S04]  /*0870*/  @P0 LDG.E R18, desc[UR6][R14.64+0xa0] ;  /* 0x0000a0060e120981 */ /* 0x000ea8000c1e1900 */
[----:B------:R-:W3:Y:S04]  /*0880*/  @P0 LDG.E R19, desc[UR6][R14.64+0xa4] ;  /* 0x0000a4060e130981 */ /* 0x000ee8000c1e1900 */
[----:B------:R-:W4:Y:S04]  /*0890*/  @P0 LDG.E R20, desc[UR6][R14.64+0xa8] ;  /* 0x0000a8060e140981 */ /* 0x000f28000c1e1900 */
[----:B------:R-:W4:Y:S04]  /*08a0*/  @P0 LDG.E R21, desc[UR6][R14.64+0xac] ;  /* 0x0000ac060e150981 */ /* 0x000f28000c1e1900 */
[----:B------:R-:W4:Y:S04]  /*08b0*/  @P0 LDG.E R24, desc[UR6][R14.64+0xb0] ;  /* 0x0000b0060e180981 */ /* 0x000f28000c1e1900 */
[----:B------:R-:W4:Y:S04]  /*08c0*/  @P1 LDG.E R16, desc[UR6][R14.64+0xbc] ;  /* 0x0000bc060e101981 */ /* 0x000f28000c1e1900 */
[----:B------:R-:W4:Y:S04]  /*08d0*/  @P1 LDG.E R26, desc[UR6][R14.64+0xb4] ;  /* 0x0000b4060e1a1981 */ /* 0x000f28000c1e1900 */
        /* <DEDUP_REMOVED lines=11> */
[----:B------:R-:W-:Y:S01]  /*0990*/  LOP3.LUT P0, RZ, R22, 0x8000, RZ, 0xc0, !PT ;  /* 0x0000800016ff7812 */ /* 0x000fe2000780c0ff */
[----:B------:R-:W4:Y:S01]  /*09a0*/  @P2 LDG.E R24, desc[UR6][R14.64+0xd8] ;  /* 0x0000d8060e182981 */ /* 0x000f22000c1e1900 */
[----:B------:R-:W-:-:S03]  /*09b0*/  @P1 LOP3.LUT R7, R7, R16, RZ, 0x3c, !PT ;  /* 0x0000001007071212 */ /* 0x000fc600078e3cff */
[----:B------:R-:W4:Y:S01]  /*09c0*/  @P2 LDG.E R22, desc[UR6][R14.64+0xd0] ;  /* 0x0000d0060e162981 */ /* 0x000f22000c1e1900 */
[----:B------:R-:W-:-:S03]  /*09d0*/  @P1 LOP3.LUT R3, R3, R26, RZ, 0x3c, !PT ;  /* 0x0000001a03031212 */ /* 0x000fc600078e3cff */
[----:B------:R-:W4:Y:S01]  /*09e0*/  @P3 LDG.E R16, desc[UR6][R14.64+0xe4] ;  /* 0x0000e4060e103981 */ /* 0x000f22000c1e1900 */
[----:B------:R-:W-:-:S03]  /*09f0*/  @P1 LOP3.LUT R6, R6, R23, RZ, 0x3c, !PT ;  /* 0x0000001706061212 */ /* 0x000fc600078e3cff */
[----:B------:R-:W4:Y:S01]  /*0a00*/  @P3 LDG.E R26, desc[UR6][R14.64+0xdc] ;  /* 0x0000dc060e1a3981 */ /* 0x000f22000c1e1900 */
[----:B------:R-:W-:-:S03]  /*0a10*/  @P1 LOP3.LUT R4, R4, R17, RZ, 0x3c, !PT ;  /* 0x0000001104041212 */ /* 0x000fc600078e3cff */
        /* <DEDUP_REMOVED lines=43> */
[----:B------:R-:W-:-:S04]  /*0cd0*/  UIADD3 UR4, UPT, UPT, UR4, 0x10, URZ ;  /* 0x0000001004047890 */ /* 0x000fc8000fffe0ff */
[----:B------:R-:W-:Y:S01]  /*0ce0*/  UISETP.NE.AND UP0, UPT, UR4, 0x20, UPT ;  /* 0x000000200400788c */ /* 0x000fe2000bf05270 */
[----:B--2---:R-:W-:Y:S02]  /*0cf0*/  @P5 LOP3.LUT R5, R5, R18, RZ, 0x3c, !PT ;  /* 0x0000001205055212 */ /* 0x004fe400078e3cff */
[----:B---3--:R-:W-:Y:S02]  /*0d00*/  @P6 LOP3.LUT R6, R6, R19, RZ, 0x3c, !PT ;  /* 0x0000001306066212 */ /* 0x008fe400078e3cff */
[----:B----4-:R-:W-:Y:S02]  /*0d10*/  @P6 LOP3.LUT R3, R3, R20, RZ, 0x3c, !PT ;  /* 0x0000001403036212 */ /* 0x010fe400078e3cff */
[----:B------:R-:W-:Y:S02]  /*0d20*/  @P6 LOP3.LUT R4, R4, R21, RZ, 0x3c, !PT ;  /* 0x0000001504046212 */ /* 0x000fe400078e3cff */
[----:B------:R-:W-:Y:S02]  /*0d30*/  @P6 LOP3.LUT R7, R7, R22, RZ, 0x3c, !PT ;  /* 0x0000001607076212 */ /* 0x000fe400078e3cff */
[----:B------:R-:W-:-:S02]  /*0d40*/  @P6 LOP3.LUT R5, R5, R16, RZ, 0x3c, !PT ;  /* 0x0000001005056212 */ /* 0x000fc400078e3cff */
[----:B------:R-:W-:Y:S02]  /*0d50*/  @P0 LOP3.LUT R3, R3, R24, RZ, 0x3c, !PT ;  /* 0x0000001803030212 */ /* 0x000fe400078e3cff */
[----:B------:R-:W-:Y:S02]  /*0d60*/  @P0 LOP3.LUT R5, R5, R28, RZ, 0x3c, !PT ;  /* 0x0000001c05050212 */ /* 0x000fe400078e3cff */
[----:B------:R-:W-:Y:S02]  /*0d70*/  @P0 LOP3.LUT R7, R7, R26, RZ, 0x3c, !PT ;  /* 0x0000001a07070212 */ /* 0x000fe400078e3cff */
[----:B------:R-:W-:Y:S02]  /*0d80*/  @P0 LOP3.LUT R4, R4, R23, RZ, 0x3c, !PT ;  /* 0x0000001704040212 */ /* 0x000fe400078e3cff */
[----:B------:R-:W-:Y:S01]  /*0d90*/  @P0 LOP3.LUT R6, R6, R17, RZ, 0x3c, !PT ;  /* 0x0000001106060212 */ /* 0x000fe200078e3cff */
[----:B------:R-:W-:Y:S06]  /*0da0*/  BRA.U UP0, `(.L_x_4) ;  /* 0xfffffff500487547 */ /* 0x000fec000b83ffff */
[----:B------:R-:W-:-:S05]  /*0db0*/  VIADD R0, R0, 0x1 ;  /* 0x0000000100007836 */ /* 0x000fca0000000000 */
[----:B------:R-:W-:-:S13]  /*0dc0*/  ISETP.NE.AND P0, PT, R0, 0x5, PT ;  /* 0x000000050000780c */ /* 0x000fda0003f05270 */
[----:B------:R-:W-:Y:S05]  /*0dd0*/  @P0 BRA `(.L_x_5) ;  /* 0xfffffff400300947 */ /* 0x000fea000383ffff */
[----:B------:R-:W-:Y:S01]  /*0de0*/  LOP3.LUT R0, R2, 0x3, RZ, 0xc0, !PT ;  /* 0x0000000302007812 */ /* 0x000fe200078ec0ff */
[----:B------:R0:W-:Y:S03]  /*0df0*/  STL.64 [R1+0x8], R6 ;  /* 0x0000080601007387 */ /* 0x0001e60000100a00 */
[----:B------:R-:W-:Y:S01]  /*0e00*/  ISETP.NE.U32.AND P0, PT, R0, 0x1, PT ;  /* 0x000000010000780c */ /* 0x000fe20003f05070 */
[----:B------:R0:W-:Y:S03]  /*0e10*/  STL.64 [R1+0x10], R4 ;  /* 0x0000100401007387 */ /* 0x0001e60000100a00 */
[----:B------:R-:W-:Y:S01]  /*0e20*/  ISETP.NE.AND.EX P0, PT, RZ, RZ, PT, P0 ;  /* 0x000000ffff00720c */ /* 0x000fe20003f05300 */
[----:B------:R0:W-:-:S12]  /*0e30*/  STL [R1+0x4], R3 ;  /* 0x0000040301007387 */ /* 0x0001d80000100800 */
[----:B0-----:R-:W-:Y:S05]  /*0e40*/  @!P0 BRA `(.L_x_3) ;  /* 0x0000001800088947 */ /* 0x001fea0003800000 */
[----:B------:R-:W-:Y:S01]  /*0e50*/  UMOV UR4, URZ ;  /* 0x000000ff00047c82 */ /* 0x000fe20008000000 */
[----:B------:R-:W-:Y:S01]  /*0e60*/  UMOV UR5, URZ ;  /* 0x000000ff00057c82 */ /* 0x000fe20008000000 */
[----:B------:R-:W-:Y:S02]  /*0e70*/  IMAD.MOV.U32 R0, RZ, RZ, RZ ;  /* 0x000000ffff007224 */ /* 0x000fe400078e00ff */
[----:B------:R-:W-:Y:S02]  /*0e80*/  IMAD.MOV.U32 R4, RZ, RZ, RZ ;  /* 0x000000ffff047224 */ /* 0x000fe400078e00ff */
[----:B------:R-:W-:Y:S02]  /*0e90*/  IMAD.MOV.U32 R7, RZ, RZ, RZ ;  /* 0x000000ffff077224 */ /* 0x000fe400078e00ff */
[----:B------:R-:W-:Y:S02]  /*0ea0*/  IMAD.MOV.U32 R3, RZ, RZ, RZ ;  /* 0x000000ffff037224 */ /* 0x000fe400078e00ff */
[----:B------:R-:W-:-:S02]  /*0eb0*/  IMAD.U32 R5, RZ, RZ, UR4 ;  /* 0x00000004ff057e24 */ /* 0x000fc4000f8e00ff */
[----:B------:R-:W-:-:S07]  /*0ec0*/  IMAD.U32 R6, RZ, RZ, UR5 ;  /* 0x00000005ff067e24 */ /* 0x000fce000f8e00ff */
.L_x_7:
[----:B------:R-:W-:-:S06]  /*0ed0*/  IMAD R12, R0, 0x4, R1 ;  /* 0x00000004000c7824 */ /* 0x000fcc00078e0201 */
[----:B------:R-:W5:Y:S01]  /*0ee0*/  LDL R12, [R12+0x4] ;  /* 0x000004000c0c7983 */ /* 0x000f620000100800 */
[----:B------:R-:W-:-:S05]  /*0ef0*/  UMOV UR4, URZ ;  /* 0x000000ff00047c82 */ /* 0x000fca0008000000 */
.L_x_6:
        /* <DEDUP_REMOVED lines=178> */
[----:B------:R0:W-:Y:S03]  /*1a20*/  STL [R1+0x4], R3 ;  /* 0x0000040301007387 */ /* 0x0001e60000100800 */
[----:B------:R-:W-:Y:S01]  /*1a30*/  ISETP.NE.U32.AND P0, PT, R0, 0x3, PT ;  /* 0x000000030000780c */ /* 0x000fe20003f05070 */
[----:B------:R0:W-:Y:S03]  /*1a40*/  STL.64 [R1+0x8], R6 ;  /* 0x0000080601007387 */ /* 0x0001e60000100a00 */
[----:B------:R-:W-:Y:S01]  /*1a50*/  ISETP.NE.AND.EX P0, PT, RZ, RZ, PT, P0 ;  /* 0x000000ffff00720c */ /* 0x000fe20003f05300 */
[----:B------:R0:W-:-:S12]  /*1a60*/  STL.64 [R1+0x10], R4 ;  /* 0x0000100401007387 */ /* 0x0001d80000100a00 */
[----:B0-----:R-:W-:Y:S05]  /*1a70*/  @P0 BRA `(.L_x_3) ;  /* 0x0000000800fc0947 */ /* 0x001fea0003800000 */
        /* <DEDUP_REMOVED lines=8> */
.L_x_9:
[----:B------:R-:W-:-:S06]  /*1b00*/  IMAD R12, R0, 0x4, R1 ;  /* 0x00000004000c7824 */ /* 0x000fcc00078e0201 */
[----:B------:R-:W5:Y:S01]  /*1b10*/  LDL R12, [R12+0x4] ;  /* 0x000004000c0c7983 */ /* 0x000f620000100800 */
[----:B------:R-:W-:-:S05]  /*1b20*/  UMOV UR4, URZ ;  /* 0x000000ff00047c82 */ /* 0x000fca0008000000 */
.L_x_8:
        /* <DEDUP_REMOVED lines=177> */
[----:B------:R0:W-:Y:S04]  /*2640*/  STL [R1+0x4], R3 ;  /* 0x0000040301007387 */ /* 0x0001e80000100800 */
[----:B------:R0:W-:Y:S04]  /*2650*/  STL.64 [R1+0x8], R6 ;  /* 0x0000080601007387 */ /* 0x0001e80000100a00 */
[----:B------:R0:W-:Y:S02]  /*2660*/  STL.64 [R1+0x10], R4 ;  /* 0x0000100401007387 */ /* 0x0001e40000100a00 */
.L_x_3:
[----:B------:R-:W-:Y:S05]  /*2670*/  BSYNC.RECONVERGENT B1 ;  /* 0x0000000000017941 */ /* 0x000fea0003800200 */
.L_x_2:
[C---:B------:R-:W-:Y:S01]  /*2680*/  ISETP.GT.U32.AND P0, PT, R2.reuse, 0x3, PT ;  /* 0x000000030200780c */ /* 0x040fe20003f04070 */
[----:B------:R-:W-:Y:S01]  /*2690*/  VIADD R11, R11, 0x1 ;  /* 0x000000010b0b7836 */ /* 0x000fe20000000000 */
[--C-:B------:R-:W-:Y:S02]  /*26a0*/  SHF.R.U64 R2, R2, 0x2, R13.reuse ;  /* 0x0000000202027819 */ /* 0x100fe4000000120d */
[----:B------:R-:W-:Y:S02]  /*26b0*/  ISETP.GT.U32.AND.EX P0, PT, R13, RZ, PT, P0 ;  /* 0x000000ff0d00720c */ /* 0x000fe40003f04100 */
[----:B------:R-:W-:-:S11]  /*26c0*/  SHF.R.U32.HI R13, RZ, 0x2, R13 ;  /* 0x00000002ff0d7819 */ /* 0x000fd6000001160d */
[----:B------:R-:W-:Y:S05]  /*26d0*/  @P0 BRA `(.L_x_10) ;  /* 0xffffffd800c40947 */ /* 0x000fea000383ffff */
.L_x_1:
[----:B------:R-:W-:Y:S05]  /*26e0*/  BSYNC.RECONVERGENT B0 ;  /* 0x0000000000007941 */ /* 0x000fea0003800200 */
.L_x_0:
[----:B------:R-:W1:Y:S01]  /*26f0*/  LDC.64 R8, c[0x0][0x390] ;  /* 0x0000e400ff087b82 */ /* 0x000e620000000a00 */
[----:B------:R-:W-:Y:S01]  /*2700*/  SHF.R.U32.HI R0, RZ, 0x2, R3 ;  /* 0x00000002ff007819 */ /* 0x000fe20000011603 */
[----:B------:R-:W-:Y:S03]  /*2710*/  BSSY.RECONVERGENT B0, `(.L_x_11) ;  /* 0x0000040000007945 */ /* 0x000fe60003800200 */
[----:B------:R-:W-:Y:S01]  /*2720*/  LOP3.LUT R0, R0, R3, RZ, 0x3c, !PT ;  /* 0x0000000300007212 */ /* 0x000fe200078e3cff */
[----:B0-----:R-:W-:-:S04]  /*2730*/  IMAD.SHL.U32 R3, R5, 0x10, RZ ;  /* 0x0000001005037824 */ /* 0x001fc800078e00ff */
[----:B------:R-:W-:-:S05]  /*2740*/  IMAD.SHL.U32 R2, R0, 0x2, RZ ;  /* 0x0000000200027824 */ /* 0x000fca00078e00ff */
[----:B------:R-:W-:Y:S01]  /*2750*/  LOP3.LUT R2, R0, R2, R3, 0x96, !PT ;  /* 0x0000000200027212 */ /* 0x000fe200078e9603 */
[----:B------:R-:W-:-:S03]  /*2760*/  IMAD.MOV.U32 R3, RZ, RZ, 0x2f800000 ;  /* 0x2f800000ff037424 */ /* 0x000fc600078e00ff */
[----:B------:R-:W-:Y:S02]  /*2770*/  LOP3.LUT R5, R2, R5, RZ, 0x3c, !PT ;  /* 0x0000000502057212 */ /* 0x000fe400078e3cff */
[----:B-1----:R-:W-:Y:S02]  /*2780*/  LOP3.LUT R8, R8, 0xaad26b49, RZ, 0x3c, !PT ;  /* 0xaad26b4908087812 */ /* 0x002fe400078e3cff */
[----:B------:R-:W-:-:S03]  /*2790*/  LOP3.LUT R9, R9, 0xf7dcefdd, RZ, 0x3c, !PT ;  /* 0xf7dcefdd09097812 */ /* 0x000fc600078e3cff */
[----:B------:R-:W-:Y:S02]  /*27a0*/  IMAD R8, R8, 0x4182bed5, RZ ;  /* 0x4182bed508087824 */ /* 0x000fe400078e02ff */
[----:B------:R-:W-:-:S05]  /*27b0*/  IMAD R9, R9, -0x658354e5, RZ ;  /* 0x9a7cab1b09097824 */ /* 0x000fca00078e02ff */
[----:B------:R-:W-:Y:S01]  /*27c0*/  IADD3 R0, PT, PT, R8, 0x64f0c9, R9 ;  /* 0x0064f0c908007810 */ /* 0x000fe20007ffe009 */
[----:B------:R-:W-:-:S03]  /*27d0*/  IMAD.MOV.U32 R9, RZ, RZ, 0x3e055027 ;  /* 0x3e055027ff097424 */ /* 0x000fc600078e00ff */
[----:B------:R-:W-:-:S04]  /*27e0*/  IADD3 R2, PT, PT, R0, 0x587c5, R5 ;  /* 0x000587c500027810 */ /* 0x000fc80007ffe005 */
[----:B------:R-:W-:-:S05]  /*27f0*/  I2FP.F32.U32 R2, R2 ;  /* 0x0000000200027245 */ /* 0x000fca0000201000 */
[----:B------:R-:W-:-:S05]  /*2800*/  FFMA R2, R2, R3, 1.1641532182693481445e-10 ;  /* 0x2f00000002027423 */ /* 0x000fca0000000003 */
[----:B------:R-:W-:-:S13]  /*2810*/  FSETP.GEU.AND P0, PT, R2, 1.175494350822287508e-38, PT ;  /* 0x008000000200780b */ /* 0x000fda0003f0e000 */
[----:B------:R-:W-:-:S04]  /*2820*/  @!P0 FMUL R2, R2, 8388608 ;  /* 0x4b00000002028820 */ /* 0x000fc80000400000 */
[----:B------:R-:W-:-:S05]  /*2830*/  VIADD R3, R2, 0xc0d55555 ;  /* 0xc0d5555502037836 */ /* 0x000fca0000000000 */
[----:B------:R-:W-:-:S04]  /*2840*/  LOP3.LUT R7, R3, 0xff800000, RZ, 0xc0, !PT ;  /* 0xff80000003077812 */ /* 0x000fc800078ec0ff */
[----:B------:R-:W-:Y:S01]  /*2850*/  I2FP.F32.S32 R4, R7 ;  /* 0x0000000700047245 */ /* 0x000fe20000201400 */
[----:B------:R-:W-:Y:S02]  /*2860*/  IMAD.IADD R3, R2, 0x1, -R7 ;  /* 0x0000000102037824 */ /* 0x000fe400078e0a07 */
[----:B------:R-:W-:Y:S02]  /*2870*/  IMAD.MOV.U32 R7, RZ, RZ, 0x7f800000 ;  /* 0x7f800000ff077424 */ /* 0x000fe400078e00ff */
[----:B------:R-:W-:-:S04]  /*2880*/  FADD R8, R3, -1 ;  /* 0xbf80000003087421 */ /* 0x000fc80000000000 */
[----:B------:R-:W-:-:S04]  /*2890*/  FFMA R3, R8, -R9, 0.14084610342979431152 ;  /* 0x3e1039f608037423 */ /* 0x000fc80000000809 */
[----:B------:R-:W-:-:S04]  /*28a0*/  FFMA R3, R8, R3, -0.12148627638816833496 ;  /* 0xbdf8cdcc08037423 */ /* 0x000fc80000000003 */
[----:B------:R-:W-:-:S04]  /*28b0*/  FFMA R3, R8, R3, 0.13980610668659210205 ;  /* 0x3e0f295508037423 */ /* 0x000fc80000000003 */
[----:B------:R-:W-:-:S04]  /*28c0*/  FFMA R3, R8, R3, -0.16684235632419586182 ;  /* 0xbe2ad8b908037423 */ /* 0x000fc80000000003 */
[----:B------:R-:W-:-:S04]  /*28d0*/  FFMA R3, R8, R3, 0.20012299716472625732 ;  /* 0x3e4ced0b08037423 */ /* 0x000fc80000000003 */
[----:B------:R-:W-:-:S04]  /*28e0*/  FFMA R3, R8, R3, -0.24999669194221496582 ;  /* 0xbe7fff2208037423 */ /* 0x000fc80000000003 */
[----:B------:R-:W-:-:S04]  /*28f0*/  FFMA R3, R8, R3, 0.33333182334899902344 ;  /* 0x3eaaaa7808037423 */ /* 0x000fc80000000003 */
[----:B------:R-:W-:Y:S01]  /*2900*/  FFMA R9, R8, R3, -0.5 ;  /* 0xbf00000008097423 */ /* 0x000fe20000000003 */
[----:B------:R-:W-:Y:S02]  /*2910*/  FSEL R3, RZ, -23, P0 ;  /* 0xc1b80000ff037808 */ /* 0x000fe40000000000 */
[----:B------:R-:W-:Y:S01]  /*2920*/  ISETP.GT.U32.AND P0, PT, R2, 0x7f7fffff, PT ;  /* 0x7f7fffff0200780c */ /* 0x000fe20003f04070 */
[----:B------:R-:W-:Y:S02]  /*2930*/  FMUL R9, R8, R9 ;  /* 0x0000000908097220 */ /* 0x000fe40000400000 */
[----:B------:R-:W-:Y:S01]  /*2940*/  FFMA R4, R4, 1.1920928955078125e-07, R3 ;  /* 0x3400000004047823 */ /* 0x000fe20000000003 */
[----:B------:R-:W-:Y:S01]  /*2950*/  SHF.R.U32.HI R3, RZ, 0x2, R6 ;  /* 0x00000002ff037819 */ /* 0x000fe20000011606 */
[----:B------:R-:W-:-:S03]  /*2960*/  FFMA R9, R8, R9, R8 ;  /* 0x0000000908097223 */ /* 0x000fc60000000008 */
[----:B------:R-:W-:Y:S01]  /*2970*/  LOP3.LUT R3, R3, R6, RZ, 0x3c, !PT ;  /* 0x0000000603037212 */ /* 0x000fe200078e3cff */
[----:B------:R-:W-:Y:S01]  /*2980*/  FFMA R9, R4, 0.69314718246459960938, R9 ;  /* 0x3f31721804097823 */ /* 0x000fe20000000009 */
[----:B------:R-:W-:-:S03]  /*2990*/  IMAD.SHL.U32 R4, R5, 0x10, RZ ;  /* 0x0000001005047824 */ /* 0x000fc600078e00ff */
[C---:B------:R-:W-:Y:S01]  /*29a0*/  @P0 FFMA R9, R2.reuse, R7, +INF ;  /* 0x7f80000002090423 */ /* 0x040fe20000000007 */
[----:B------:R-:W-:Y:S01]  /*29b0*/  FSETP.NEU.AND P0, PT, R2, RZ, PT ;  /* 0x000000ff0200720b */ /* 0x000fe20003f0d000 */
[----:B------:R-:W-:Y:S02]  /*29c0*/  IMAD.SHL.U32 R6, R3, 0x2, RZ ;  /* 0x0000000203067824 */ /* 0x000fe400078e00ff */
[----:B------:R-:W-:-:S03]  /*29d0*/  FMUL R9, R9, -2 ;  /* 0xc000000009097820 */ /* 0x000fc60000400000 */
[----:B------:R-:W-:Y:S02]  /*29e0*/  LOP3.LUT R4, R3, R6, R4, 0x96, !PT ;  /* 0x0000000603047212 */ /* 0x000fe400078e9604 */
[----:B------:R-:W-:Y:S02]  /*29f0*/  FSEL R9, R9, +INF , P0 ;  /* 0x7f80000009097808 */ /* 0x000fe40000000000 */
[----:B------:R-:W-:Y:S02]  /*2a00*/  LOP3.LUT R5, R4, R5, RZ, 0x3c, !PT ;  /* 0x0000000504057212 */ /* 0x000fe400078e3cff */
[----:B------:R0:W1:Y:S01]  /*2a10*/  MUFU.RSQ R2, R9 ;  /* 0x0000000900027308 */ /* 0x0000620000001400 */
[----:B------:R-:W-:Y:S01]  /*2a20*/  VIADD R3, R9, 0xf3000000 ;  /* 0xf300000009037836 */ /* 0x000fe20000000000 */
[----:B------:R-:W-:Y:S01]  /*2a30*/  IADD3 R5, PT, PT, R0, 0xb0f8a, R5 ;  /* 0x000b0f8a00057810 */ /* 0x000fe20007ffe005 */
[----:B------:R-:W-:-:S03]  /*2a40*/  IMAD.MOV.U32 R0, RZ, RZ, 0x30c90fdb ;  /* 0x30c90fdbff007424 */ /* 0x000fc600078e00ff */
[----:B------:R-:W-:Y:S02]  /*2a50*/  ISETP.GT.U32.AND P0, PT, R3, 0x727fffff, PT ;  /* 0x727fffff0300780c */ /* 0x000fe40003f04070 */
[----:B------:R-:W-:-:S05]  /*2a60*/  I2FP.F32.U32 R5, R5 ;  /* 0x0000000500057245 */ /* 0x000fca0000201000 */
[----:B------:R-:W-:-:S06]  /*2a70*/  FFMA R8, R5, R0, 7.314590599882819788e-10 ;  /* 0x30490fdb05087423 */ /* 0x000fcc0000000000 */
[----:B01----:R-:W-:Y:S05]  /*2a80*/  @!P0 BRA `(.L_x_12) ;  /* 0x0000000000108947 */ /* 0x003fea0003800000 */
[----:B------:R-:W-:Y:S01]  /*2a90*/  IMAD.MOV.U32 R0, RZ, RZ, R9 ;  /* 0x000000ffff007224 */ /* 0x000fe200078e0009 */
[----:B------:R-:W-:-:S07]  /*2aa0*/  MOV R7, 0x2ac0 ;  /* 0x00002ac000077802 */ /* 0x000fce0000000f00 */
[----:B------:R-:W-:Y:S05]  /*2ab0*/  CALL.REL.NOINC `($__internal_0_$__cuda_sm20_sqrt_rn_f32_slowpath) ;  /* 0x0000000000907944 */ /* 0x000fea0003c00000 */
[----:B------:R-:W-:Y:S05]  /*2ac0*/  BRA `(.L_x_13) ;  /* 0x0000000000107947 */ /* 0x000fea0003800000 */
.L_x_12:
[----:B------:R-:W-:Y:S01]  /*2ad0*/  FMUL.FTZ R0, R9, R2 ;  /* 0x0000000209007220 */ /* 0x000fe20000410000 */
[----:B------:R-:W-:-:S03]  /*2ae0*/  FMUL.FTZ R2, R2, 0.5 ;  /* 0x3f00000002027820 */ /* 0x000fc60000410000 */
[----:B------:R-:W-:-:S04]  /*2af0*/  FFMA R3, -R0, R0, R9 ;  /* 0x0000000000037223 */ /* 0x000fc80000000109 */
[----:B------:R-:W-:-:S07]  /*2b00*/  FFMA R0, R3, R2, R0 ;  /* 0x0000000203007223 */ /* 0x000fce0000000000 */
.L_x_13:
[----:B------:R-:W-:Y:S05]  /*2b10*/  BSYNC.RECONVERGENT B0 ;  /* 0x0000000000007941 */ /* 0x000fea0003800200 */
.L_x_11:
[----:B------:R-:W0:Y:S01]  /*2b20*/  LDCU UR5, c[0x0][0x388] ;  /* 0x00007100ff0577ac */ /* 0x000e220008000800 */
[----:B------:R-:W-:-:S04]  /*2b30*/  FMUL.RZ R4, R8, 0.15915493667125701904 ;  /* 0x3e22f98308047820 */ /* 0x000fc8000040c000 */
[----:B------:R-:W1:Y:S08]  /*2b40*/  MUFU.SIN R3, R4 ;  /* 0x0000000400037308 */ /* 0x000e700000000400 */
[----:B------:R-:W2:Y:S01]  /*2b50*/  MUFU.COS R5, R4 ;  /* 0x0000000400057308 */ /* 0x000ea20000000000 */
[----:B0-----:R-:W-:-:S07]  /*2b60*/  UIADD3 UR4, UPT, UPT, UR5, -0xd000000, URZ ;  /* 0xf300000005047890 */ /* 0x001fce000fffe0ff */
[----:B------:R-:W0:Y:S01]  /*2b70*/  MUFU.RSQ R2, UR5 ;  /* 0x0000000500027d08 */ /* 0x000e220008001400 */
[----:B------:R-:W-:Y:S01]  /*2b80*/  UISETP.GT.U32.AND UP0, UPT, UR4, 0x727fffff, UPT ;  /* 0x727fffff0400788c */ /* 0x000fe2000bf04070 */
[-C--:B-1----:R-:W-:Y:S01]  /*2b90*/  FMUL R9, R3, R0.reuse ;  /* 0x0000000003097220 */ /* 0x082fe20000400000 */
[----:B--2---:R-:W-:-:S07]  /*2ba0*/  FMUL R8, R5, R0 ;  /* 0x0000000005087220 */ /* 0x004fce0000400000 */
[----:B------:R-:W-:Y:S05]  /*2bb0*/  BRA.U !UP0, `(.L_x_14) ;  /* 0x00000001081c7547 */ /* 0x000fea000b800000 */
[----:B------:R-:W1:Y:S01]  /*2bc0*/  LDCU UR4, c[0x0][0x388] ;  /* 0x00007100ff0477ac */ /* 0x000e620008000800 */
[----:B------:R-:W-:Y:S01]  /*2bd0*/  BSSY.RECONVERGENT B0, `(.L_x_15) ;  /* 0x0000004000007945 */ /* 0x000fe20003800200 */
[----:B------:R-:W-:Y:S01]  /*2be0*/  MOV R7, 0x2c10 ;  /* 0x00002c1000077802 */ /* 0x000fe20000000f00 */
[----:B-1----:R-:W-:-:S07]  /*2bf0*/  IMAD.U32 R0, RZ, RZ, UR4 ;  /* 0x00000004ff007e24 */ /* 0x002fce000f8e00ff */
[----:B0-----:R-:W-:Y:S05]  /*2c00*/  CALL.REL.NOINC `($__internal_0_$__cuda_sm20_sqrt_rn_f32_slowpath) ;  /* 0x00000000003c7944 */ /* 0x001fea0003c00000 */
[----:B------:R-:W-:Y:S05]  /*2c10*/  BSYNC.RECONVERGENT B0 ;  /* 0x0000000000007941 */ /* 0x000fea0003800200 */
.L_x_15:
[----:B------:R-:W-:Y:S05]  /*2c20*/  BRA `(.L_x_16) ;  /* 0x0000000000107947 */ /* 0x000fea0003800000 */
.L_x_14:
[C---:B0-----:R-:W-:Y:S01]  /*2c30*/  FMUL.FTZ R0, R2.reuse, UR5 ;  /* 0x0000000502007c20 */ /* 0x041fe20008410000 */
[----:B------:R-:W-:-:S03]  /*2c40*/  FMUL.FTZ R2, R2, 0.5 ;  /* 0x3f00000002027820 */ /* 0x000fc60000410000 */
[----:B------:R-:W-:-:S04]  /*2c50*/  FFMA R3, -R0, R0, UR5 ;  /* 0x0000000500037e23 */ /* 0x000fc80008000100 */
[----:B------:R-:W-:-:S07]  /*2c60*/  FFMA R0, R3, R2, R0 ;  /* 0x0000000203007223 */ /* 0x000fce0000000000 */
.L_x_16:
[----:B------:R-:W0:Y:S01]  /*2c70*/  LDCU.64 UR4, c[0x0][0x380] ;  /* 0x00007000ff0477ac */ /* 0x000e220008000a00 */
[----:B------:R-:W-:Y:S02]  /*2c80*/  SHF.R.S32.HI R3, RZ, 0x1f, R10 ;  /* 0x0000001fff037819 */ /* 0x000fe4000001140a */
[----:B0-----:R-:W-:-:S04]  /*2c90*/  LEA R2, P0, R10, UR4, 0x3 ;  /* 0x000000040a027c11 */ /* 0x001fc8000f8018ff */
[----:B------:R-:W-:-:S05]  /*2ca0*/  LEA.HI.X R3, R10, UR5, R3, 0x3, P0 ;  /* 0x000000050a037c11 */ /* 0x000fca00080f1c03 */
[----:B------:R-:W2:Y:S02]  /*2cb0*/  LDG.E.64 R4, desc[UR6][R2.64] ;  /* 0x0000000602047981 */ /* 0x000ea4000c1e1b00 */
[-C--:B--2---:R-:W-:Y:S01]  /*2cc0*/  FFMA R4, R9, R0.reuse, R4 ;  /* 0x0000000009047223 */ /* 0x084fe20000000004 */
[----:B------:R-:W-:-:S05]  /*2cd0*/  FFMA R5, R8, R0, R5 ;  /* 0x0000000008057223 */ /* 0x000fca0000000005 */
[----:B------:R-:W-:Y:S01]  /*2ce0*/  STG.E.64 desc[UR6][R2.64], R4 ;  /* 0x0000000402007986 */ /* 0x000fe2000c101b06 */
[----:B------:R-:W-:Y:S05]  /*2cf0*/  EXIT ;  /* 0x000000000000794d */ /* 0x000fea0003800000 */
        .weak           $__internal_0_$__cuda_sm20_sqrt_rn_f32_slowpath
        .type           $__internal_0_$__cuda_sm20_sqrt_rn_f32_slowpath,@function
        .size           $__internal_0_$__cuda_sm20_sqrt_rn_f32_slowpath,(.L_x_35 - $__internal_0_$__cuda_sm20_sqrt_rn_f32_slowpath)
$__internal_0_$__cuda_sm20_sqrt_rn_f32_slowpath:
[----:B------:R-:W-:-:S13]  /*2d00*/  LOP3.LUT P0, RZ, R0, 0x7fffffff, RZ, 0xc0, !PT ;  /* 0x7fffffff00ff7812 */ /* 0x000fda000780c0ff */
[----:B------:R-:W-:Y:S01]  /*2d10*/  @!P0 IMAD.MOV.U32 R2, RZ, RZ, R0 ;  /* 0x000000ffff028224 */ /* 0x000fe200078e0000 */
[----:B------:R-:W-:Y:S06]  /*2d20*/  @!P0 BRA `(.L_x_17) ;  /* 0x0000000000408947 */ /* 0x000fec0003800000 */
[----:B------:R-:W-:-:S13]  /*2d30*/  FSETP.GEU.FTZ.AND P0, PT, R0, RZ, PT ;  /* 0x000000ff0000720b */ /* 0x000fda0003f1e000 */
[----:B------:R-:W-:Y:S01]  /*2d40*/  @!P0 IMAD.MOV.U32 R2, RZ, RZ, 0x7fffffff ;  /* 0x7fffffffff028424 */ /* 0x000fe200078e00ff */
[----:B------:R-:W-:Y:S06]  /*2d50*/  @!P0 BRA `(.L_x_17) ;  /* 0x0000000000348947 */ /* 0x000fec0003800000 */
[----:B------:R-:W-:-:S13]  /*2d60*/  FSETP.GTU.FTZ.AND P0, PT, |R0|, +INF , PT ;  /* 0x7f8000000000780b */ /* 0x000fda0003f1c200 */
[----:B------:R-:W-:Y:S01]  /*2d70*/  @P0 FADD.FTZ R2, R0, 1 ;  /* 0x3f80000000020421 */ /* 0x000fe20000010000 */
[----:B------:R-:W-:Y:S06]  /*2d80*/  @P0 BRA `(.L_x_17) ;  /* 0x0000000000280947 */ /* 0x000fec0003800000 */
[----:B------:R-:W-:-:S13]  /*2d90*/  FSETP.NEU.FTZ.AND P0, PT, |R0|, +INF , PT ;  /* 0x7f8000000000780b */ /* 0x000fda0003f1d200 */
[----:B------:R-:W-:-:S04]  /*2da0*/  @P0 FFMA R3, R0, 1.84467440737095516160e+19, RZ ;  /* 0x5f80000000030823 */ /* 0x000fc800000000ff */
[----:B------:R-:W0:Y:S02]  /*2db0*/  @P0 MUFU.RSQ R2, R3 ;  /* 0x0000000300020308 */ /* 0x000e240000001400 */
[----:B0-----:R-:W-:Y:S01]  /*2dc0*/  @P0 FMUL.FTZ R4, R3, R2 ;  /* 0x0000000203040220 */ /* 0x001fe20000410000 */
[----:B------:R-:W-:Y:S01]  /*2dd0*/  @P0 FMUL.FTZ R6, R2, 0.5 ;  /* 0x3f00000002060820 */ /* 0x000fe20000410000 */
[----:B------:R-:W-:Y:S02]  /*2de0*/  @!P0 IMAD.MOV.U32 R2, RZ, RZ, R0 ;  /* 0x000000ffff028224 */ /* 0x000fe400078e0000 */
[----:B------:R-:W-:-:S04]  /*2df0*/  @P0 FADD.FTZ R5, -R4, -RZ ;  /* 0x800000ff04050221 */ /* 0x000fc80000010100 */
[----:B------:R-:W-:-:S04]  /*2e00*/  @P0 FFMA R5, R4, R5, R3 ;  /* 0x0000000504050223 */ /* 0x000fc80000000003 */
[----:B------:R-:W-:-:S04]  /*2e10*/  @P0 FFMA R5, R5, R6, R4 ;  /* 0x0000000605050223 */ /* 0x000fc80000000004 */
[----:B------:R-:W-:-:S07]  /*2e20*/  @P0 FMUL.FTZ R2, R5, 2.3283064365386962891e-10 ;  /* 0x2f80000005020820 */ /* 0x000fce0000410000 */
.L_x_17:
[----:B------:R-:W-:Y:S02]  /*2e30*/  IMAD.MOV.U32 R0, RZ, RZ, R2 ;  /* 0x000000ffff007224 */ /* 0x000fe400078e0002 */
[----:B------:R-:W-:Y:S02]  /*2e40*/  IMAD.MOV.U32 R2, RZ, RZ, R7 ;  /* 0x000000ffff027224 */ /* 0x000fe400078e0007 */
[----:B------:R-:W-:-:S04]  /*2e50*/  IMAD.MOV.U32 R3, RZ, RZ, 0x0 ;  /* 0x00000000ff037424 */ /* 0x000fc800078e00ff */
[----:B------:R-:W-:Y:S05]  /*2e60*/  RET.REL.NODEC R2 `(_Z7addAWGNP6float2fiy) ;  /* 0xffffffd002647950 */ /* 0x000fea0003c3ffff */
.L_x_18:
[----:B------:R-:W-:-:S00]  /*2e70*/  BRA `(.L_x_18) ;  /* 0xfffffffc00fc7947 */ /* 0x000fc0000383ffff */
[----:B------:R-:W-:-:S00]  /*2e80*/  NOP ;  /* 0x0000000000007918 */ /* 0x000fc00000000000 */
[----:B------:R-:W-:-:S00]  /*2e90*/  NOP ;  /* 0x0000000000007918 */ /* 0x000fc00000000000 */
[----:B------:R-:W-:-:S00]  /*2ea0*/  NOP ;  /* 0x0000000000007918 */ /* 0x000fc00000000000 */
[----:B------:R-:W-:-:S00]  /*2eb0*/  NOP ;  /* 0x0000000000007918 */ /* 0x000fc00000000000 */
[----:B------:R-:W-:-:S00]  /*2ec0*/  NOP ;  /* 0x0000000000007918 */ /* 0x000fc00000000000 */
[----:B------:R-:W-:-:S00]  /*2ed0*/  NOP ;  /* 0x0000000000007918 */ /* 0x000fc00000000000 */
[----:B------:R-:W-:-:S00]  /*2ee0*/  NOP ;  /* 0x0000000000007918 */ /* 0x000fc00000000000 */
[----:B------:R-:W-:-:S00]  /*2ef0*/  NOP ;  /* 0x0000000000007918 */ /* 0x000fc00000000000 */
.L_x_35:


//--------------------- .text._Z21generateComplexSignalP6float2iy --------------------------
	.section	.text._Z21generateComplexSignalP6float2iy,"ax",@progbits
	.align	128
        .global         _Z21generateComplexSignalP6float2iy
        .type           _Z21generateComplexSignalP6float2iy,@function
        .size           _Z21generateComplexSignalP6float2iy,(.L_x_36 - _Z21generateComplexSignalP6float2iy)
        .other          _Z21generateComplexSignalP6float2iy,@"STO_CUDA_ENTRY STV_DEFAULT"
_Z21generateComplexSignalP6float2iy:
.text._Z21generateComplexSignalP6float2iy:
        /* <DEDUP_REMOVED lines=31> */
.L_x_29:
        /* <DEDUP_REMOVED lines=11> */
.L_x_24:
[----:B------:R-:W-:-:S06]  /*02a0*/  IMAD R12, R0, 0x4, R1 ;  /* 0x00000004000c7824 */ /* 0x000fcc00078e0201 */
[----:B------:R-:W5:Y:S01]  /*02b0*/  LDL R12, [R12+0x4] ;  /* 0x000004000c0c7983 */ /* 0x000f620000100800 */
[----:B------:R-:W-:-:S05]  /*02c0*/  UMOV UR4, URZ ;  /* 0x000000ff00047c82 */ /* 0x000fca0008000000 */
.L_x_23:
        /* <DEDUP_REMOVED lines=192> */
.L_x_26:
[----:B------:R-:W-:-:S06]  /*0ed0*/  IMAD R12, R0, 0x4, R1 ;  /* 0x00000004000c7824 */ /* 0x000fcc00078e0201 */
[----:B------:R-:W5:Y:S01]  /*0ee0*/  LDL R12, [R12+0x4] ;  /* 0x000004000c0c7983 */ /* 0x000f620000100800 */
[----:B------:R-:W-:-:S05]  /*0ef0*/  UMOV UR4, URZ ;  /* 0x000000ff00047c82 */ /* 0x000fca0008000000 */
.L_x_25:
        /* <DEDUP_REMOVED lines=192> */
.L_x_28:
[----:B------:R-:W-:-:S06]  /*1b00*/  IMAD R12, R0, 0x4, R1 ;  /* 0x00000004000c7824 */ /* 0x000fcc00078e0201 */
[----:B------:R-:W5:Y:S01]  /*1b10*/  LDL R12, [R12+0x4] ;  /* 0x000004000c0c7983 */ /* 0x000f620000100800 */
[----:B------:R-:W-:-:S05]  /*1b20*/  UMOV UR4, URZ ;  /* 0x000000ff00047c82 */ /* 0x000fca0008000000 */
.L_x_27:
        /* <DEDUP_REMOVED lines=180> */
.L_x_22:
[----:B------:R-:W-:Y:S05]  /*2670*/  BSYNC.RECONVERGENT B1 ;  /* 0x0000000000017941 */ /* 0x000fea0003800200 */
.L_x_21:
[C---:B------:R-:W-:Y:S01]  /*2680*/  ISETP.GT.U32.AND P0, PT, R2.reuse, 0x3, PT ;  /* 0x000000030200780c */ /* 0x040fe20003f04070 */
[----:B------:R-:W-:Y:S01]  /*2690*/  VIADD R11, R11, 0x1 ;  /* 0x000000010b0b7836 */ /* 0x000fe20000000000 */
[--C-:B------:R-:W-:Y:S02]  /*26a0*/  SHF.R.U64 R2, R2, 0x2, R13.reuse ;  /* 0x0000000202027819 */ /* 0x100fe4000000120d */
[----:B------:R-:W-:Y:S02]  /*26b0*/  ISETP.GT.U32.AND.EX P0, PT, R13, RZ, PT, P0 ;  /* 0x000000ff0d00720c */ /* 0x000fe40003f04100 */
[----:B------:R-:W-:-:S11]  /*26c0*/  SHF.R.U32.HI R13, RZ, 0x2, R13 ;  /* 0x00000002ff0d7819 */ /* 0x000fd6000001160d */
[----:B------:R-:W-:Y:S05]  /*26d0*/  @P0 BRA `(.L_x_29) ;  /* 0xffffffd800c40947 */ /* 0x000fea000383ffff */
.L_x_20:
[----:B------:R-:W-:Y:S05]  /*26e0*/  BSYNC.RECONVERGENT B0 ;  /* 0x0000000000007941 */ /* 0x000fea0003800200 */
.L_x_19:
        /* <DEDUP_REMOVED lines=58> */
[----:B------:R-:W-:-:S07]  /*2a90*/  MOV R7, 0x2ab0 ;  /* 0x00002ab000077802 */ /* 0x000fce0000000f00 */
[----:B------:R-:W-:Y:S05]  /*2aa0*/  CALL.REL.NOINC `($__internal_1_$__cuda_sm20_sqrt_rn_f32_slowpath) ;  /* 0x0000000000447944 */ /* 0x000fea0003c00000 */
[----:B------:R-:W-:Y:S05]  /*2ab0*/  BRA `(.L_x_32) ;  /* 0x0000000000107947 */ /* 0x000fea0003800000 */
.L_x_31:
[----:B------:R-:W-:Y:S01]  /*2ac0*/  FMUL.FTZ R0, R9, R2 ;  /* 0x0000000209007220 */ /* 0x000fe20000410000 */
[----:B------:R-:W-:-:S03]  /*2ad0*/  FMUL.FTZ R2, R2, 0.5 ;  /* 0x3f00000002027820 */ /* 0x000fc60000410000 */
[----:B------:R-:W-:-:S04]  /*2ae0*/  FFMA R3, -R0, R0, R9 ;  /* 0x0000000000037223 */ /* 0x000fc80000000109 */
[----:B------:R-:W-:-:S07]  /*2af0*/  FFMA R0, R3, R2, R0 ;  /* 0x0000000203007223 */ /* 0x000fce0000000000 */
.L_x_32:
[----:B------:R-:W-:Y:S05]  /*2b00*/  BSYNC.RECONVERGENT B0 ;  /* 0x0000000000007941 */ /* 0x000fea0003800200 */
.L_x_30:
[----:B------:R-:W0:Y:S01]  /*2b10*/  LDCU.64 UR4, c[0x0][0x380] ;  /* 0x00007000ff0477ac */ /* 0x000e220008000a00 */
[----:B------:R-:W-:Y:S01]  /*2b20*/  FMUL.RZ R4, R8, 0.15915493667125701904 ;  /* 0x3e22f98308047820 */ /* 0x000fe2000040c000 */
[----:B------:R-:W-:-:S03]  /*2b30*/  SHF.R.S32.HI R3, RZ, 0x1f, R10 ;  /* 0x0000001fff037819 */ /* 0x000fc6000001140a */
[----:B------:R-:W1:Y:S08]  /*2b40*/  MUFU.SIN R5, R4 ;  /* 0x0000000400057308 */ /* 0x000e700000000400 */
[----:B------:R-:W2:Y:S01]  /*2b50*/  MUFU.COS R7, R4 ;  /* 0x0000000400077308 */ /* 0x000ea20000000000 */
[----:B0-----:R-:W-:-:S04]  /*2b60*/  LEA R2, P0, R10, UR4, 0x3 ;  /* 0x000000040a027c11 */ /* 0x001fc8000f8018ff */
[----:B------:R-:W-:Y:S01]  /*2b70*/  LEA.HI.X R3, R10, UR5, R3, 0x3, P0 ;  /* 0x000000050a037c11 */ /* 0x000fe200080f1c03 */
[-C--:B-1----:R-:W-:Y:S01]  /*2b80*/  FMUL R6, R5, R0.reuse ;  /* 0x0000000005067220 */ /* 0x082fe20000400000 */
[----:B--2---:R-:W-:-:S05]  /*2b90*/  FMUL R7, R7, R0 ;  /* 0x0000000007077220 */ /* 0x004fca0000400000 */
[----:B------:R-:W-:Y:S01]  /*2ba0*/  STG.E.64 desc[UR6][R2.64], R6 ;  /* 0x0000000602007986 */ /* 0x000fe2000c101b06 */
[----:B------:R-:W-:Y:S05]  /*2bb0*/  EXIT ;  /* 0x000000000000794d */ /* 0x000fea0003800000 */
        .weak           $__internal_1_$__cuda_sm20_sqrt_rn_f32_slowpath
        .type           $__internal_1_$__cuda_sm20_sqrt_rn_f32_slowpath,@function
        .size           $__internal_1_$__cuda_sm20_sqrt_rn_f32_slowpath,(.L_x_36 - $__internal_1_$__cuda_sm20_sqrt_rn_f32_slowpath)
$__internal_1_$__cuda_sm20_sqrt_rn_f32_slowpath:
[----:B------:R-:W-:-:S13]  /*2bc0*/  LOP3.LUT P0, RZ, R9, 0x7fffffff, RZ, 0xc0, !PT ;  /* 0x7fffffff09ff7812 */ /* 0x000fda000780c0ff */
[----:B------:R-:W-:Y:S01]  /*2bd0*/  @!P0 IMAD.MOV.U32 R2, RZ, RZ, R9 ;  /* 0x000000ffff028224 */ /* 0x000fe200078e0009 */
[----:B------:R-:W-:Y:S06]  /*2be0*/  @!P0 BRA `(.L_x_33) ;  /* 0x0000000000448947 */ /* 0x000fec0003800000 */
[----:B------:R-:W-:Y:S01]  /*2bf0*/  FSETP.GEU.FTZ.AND P0, PT, R9, RZ, PT ;  /* 0x000000ff0900720b */ /* 0x000fe20003f1e000 */
[----:B------:R-:W-:-:S12]  /*2c00*/  IMAD.MOV.U32 R0, RZ, RZ, R9 ;  /* 0x000000ffff007224 */ /* 0x000fd800078e0009 */
        /* <DEDUP_REMOVED lines=15> */
.L_x_33:
[----:B------:R-:W-:Y:S02]  /*2d00*/  IMAD.MOV.U32 R0, RZ, RZ, R2 ;  /* 0x000000ffff007224 */ /* 0x000fe400078e0002 */
[----:B------:R-:W-:Y:S02]  /*2d10*/  IMAD.MOV.U32 R2, RZ, RZ, R7 ;  /* 0x000000ffff027224 */ /* 0x000fe400078e0007 */
[----:B------:R-:W-:-:S04]  /*2d20*/  IMAD.MOV.U32 R3, RZ, RZ, 0x0 ;  /* 0x00000000ff037424 */ /* 0x000fc800078e00ff */
[----:B------:R-:W-:Y:S05]  /*2d30*/  RET.REL.NODEC R2 `(_Z21generateComplexSignalP6float2iy) ;  /* 0xffffffd002b07950 */ /* 0x000fea0003c3ffff */
.L_x_34:
        /* <DEDUP_REMOVED lines=12> */
.L_x_36:


//--------------------- .nv.global.init           --------------------------
	.section	.nv.global.init,"aw",@progbits
	.align	4
.nv.global.init:
	.type		mrg32k3aM1SubSeq,@object
	.size		mrg32k3aM1SubSeq,(mrg32k3aM2SubSeq - mrg32k3aM1SubSeq)
mrg32k3aM1SubSeq:
        /*0000*/ 	.byte	0x0b, 0xcc, 0xee, 0x04, 0x73, 0x29, 0x8b, 0x6f, 0xf6, 0x53, 0x03, 0xf6, 0x23, 0xf6, 0xea, 0xda
        /* <DEDUP_REMOVED lines=125> */
	.type		mrg32k3aM2SubSeq,@object
	.size		mrg32k3aM2SubSeq,(mrg32k3aM1 - mrg32k3aM2SubSeq)
mrg32k3aM2SubSeq:
        /* <DEDUP_REMOVED lines=126> */
	.type		mrg32k3aM1,@object
	.size		mrg32k3aM1,(mrg32k3aM1Seq - mrg32k3aM1)
mrg32k3aM1:
        /* <DEDUP_REMOVED lines=144> */
	.type		mrg32k3aM1Seq,@object
	.size		mrg32k3aM1Seq,(mrg32k3aM2 - mrg32k3aM1Seq)
mrg32k3aM1Seq:
        /* <DEDUP_REMOVED lines=144> */
	.type		mrg32k3aM2,@object
	.size		mrg32k3aM2,(mrg32k3aM2Seq - mrg32k3aM2)
mrg32k3aM2:
        /* <DEDUP_REMOVED lines=144> */
	.type		mrg32k3aM2Seq,@object
	.size		mrg32k3aM2Seq,(precalc_xorwow_matrix - mrg32k3aM2Seq)
mrg32k3aM2Seq:
        /* <DEDUP_REMOVED lines=144> */
	.type		precalc_xorwow_matrix,@object
	.size		precalc_xorwow_matrix,(precalc_xorwow_offset_matrix - precalc_xorwow_matrix)
precalc_xorwow_matrix:
        /* <DEDUP_REMOVED lines=6400> */
	.type		precalc_xorwow_offset_matrix,@object
	.size		precalc_xorwow_offset_matrix,(.L_1 - precalc_xorwow_offset_matrix)
precalc_xorwow_offset_matrix:
        /* <DEDUP_REMOVED lines=6400> */
.L_1:


//--------------------- .nv.shared.reserved.0     --------------------------
	.section	.nv.shared.reserved.0,"aw",@nobits
	.weak		__nv_reservedSMEM_offset_0_alias
	.size		__nv_reservedSMEM_offset_0_alias, 0, 64
	.other		__nv_reservedSMEM_offset_0_alias,@"STO_CUDA_RESERVED_SHARED STV_DEFAULT"
__nv_reservedSMEM_offset_0_alias:
	.zero		0
	.zero		64


//--------------------- .nv.constant0._Z7addAWGNP6float2fiy --------------------------
	.section	.nv.constant0._Z7addAWGNP6float2fiy,"a",@progbits
	.sectionflags	@""
	.align	4
.nv.constant0._Z7addAWGNP6float2fiy:
	.zero		920


//--------------------- .nv.constant0._Z21generateComplexSignalP6float2iy --------------------------
	.section	.nv.constant0._Z21generateComplexSignalP6float2iy,"a",@progbits
	.sectionflags	@""
	.align	4
.nv.constant0._Z21generateComplexSignalP6float2iy:
	.zero		920


//--------------------- SYMBOLS --------------------------

	.type		.nv.reservedSmem.offset0,@object
	.size		.nv.reservedSmem.offset0,0x4
